//
// Generated by NVIDIA NVVM Compiler
//
// Compiler Build ID: CL-36424714
// Cuda compilation tools, release 13.0, V13.0.88
// Based on NVVM 20.0.0
//

.version 9.0
.target sm_100
.address_size 64

	// .globl	_Z27compute_k_nearest_neighborsP6float3PjPfii

.visible .entry _Z27compute_k_nearest_neighborsP6float3PjPfii(
	.param .u64 .ptr .align 1 _Z27compute_k_nearest_neighborsP6float3PjPfii_param_0,
	.param .u64 .ptr .align 1 _Z27compute_k_nearest_neighborsP6float3PjPfii_param_1,
	.param .u64 .ptr .align 1 _Z27compute_k_nearest_neighborsP6float3PjPfii_param_2,
	.param .u32 _Z27compute_k_nearest_neighborsP6float3PjPfii_param_3,
	.param .u32 _Z27compute_k_nearest_neighborsP6float3PjPfii_param_4
)
{
	.reg .pred 	%p<30>;
	.reg .b32 	%r<133>;
	.reg .b32 	%f<22>;
	.reg .b64 	%rd<102>;

	ld.param.u64 	%rd9, [_Z27compute_k_nearest_neighborsP6float3PjPfii_param_0];
	ld.param.u64 	%rd10, [_Z27compute_k_nearest_neighborsP6float3PjPfii_param_1];
	ld.param.u64 	%rd11, [_Z27compute_k_nearest_neighborsP6float3PjPfii_param_2];
	ld.param.u32 	%r49, [_Z27compute_k_nearest_neighborsP6float3PjPfii_param_3];
	ld.param.u32 	%r50, [_Z27compute_k_nearest_neighborsP6float3PjPfii_param_4];
	cvta.to.global.u64 	%rd1, %rd10;
	cvta.to.global.u64 	%rd2, %rd11;
	cvta.to.global.u64 	%rd3, %rd9;
	mov.u32 	%r119, %tid.x;
	mov.u32 	%r51, %ctaid.x;
	mul.lo.s32 	%r2, %r49, %r51;
	mov.u32 	%r3, %ntid.x;
	setp.ge.u32 	%p1, %r119, %r49;
	@%p1 bra 	$L__BB0_42;
	setp.lt.s32 	%p2, %r50, 1;
	add.s32 	%r4, %r50, -2;
	@%p2 bra 	$L__BB0_29;
	and.b32  	%r5, %r50, 7;
	and.b32  	%r6, %r50, 3;
	and.b32  	%r7, %r50, 2147483640;
	add.s32 	%r8, %r50, -3;
	add.s32 	%r9, %r50, -4;
	add.s32 	%r10, %r50, -5;
	neg.s32 	%r11, %r7;
$L__BB0_3:
	setp.lt.u32 	%p11, %r50, 8;
	add.s32 	%r73, %r119, %r2;
	mul.wide.u32 	%rd42, %r73, 12;
	add.s64 	%rd43, %rd3, %rd42;
	ld.global.f32 	%f1, [%rd43];
	ld.global.f32 	%f2, [%rd43+4];
	ld.global.f32 	%f3, [%rd43+8];
	mul.lo.s32 	%r13, %r73, %r50;
	mov.b32 	%r123, 0;
	@%p11 bra 	$L__BB0_6;
	add.s32 	%r120, %r13, 3;
	mov.u32 	%r121, %r11;
$L__BB0_5:
	.pragma "nounroll";
	add.s32 	%r74, %r120, -3;
	mul.wide.u32 	%rd44, %r74, 4;
	add.s64 	%rd45, %rd2, %rd44;
	mov.b32 	%r75, 1176256512;
	st.global.u32 	[%rd45], %r75;
	add.s32 	%r76, %r120, -2;
	mul.wide.u32 	%rd46, %r76, 4;
	add.s64 	%rd47, %rd2, %rd46;
	st.global.u32 	[%rd47], %r75;
	add.s32 	%r77, %r120, -1;
	mul.wide.u32 	%rd48, %r77, 4;
	add.s64 	%rd49, %rd2, %rd48;
	st.global.u32 	[%rd49], %r75;
	add.s32 	%r78, %r120, 4;
	mul.wide.u32 	%rd50, %r120, 4;
	add.s64 	%rd51, %rd2, %rd50;
	st.global.u32 	[%rd51], %r75;
	add.s32 	%r79, %r120, 1;
	mul.wide.u32 	%rd52, %r79, 4;
	add.s64 	%rd53, %rd2, %rd52;
	st.global.u32 	[%rd53], %r75;
	add.s32 	%r80, %r120, 2;
	mul.wide.u32 	%rd54, %r80, 4;
	add.s64 	%rd55, %rd2, %rd54;
	st.global.u32 	[%rd55], %r75;
	add.s32 	%r81, %r120, 3;
	mul.wide.u32 	%rd56, %r81, 4;
	add.s64 	%rd57, %rd2, %rd56;
	st.global.u32 	[%rd57], %r75;
	mul.wide.u32 	%rd58, %r78, 4;
	add.s64 	%rd59, %rd2, %rd58;
	st.global.u32 	[%rd59], %r75;
	add.s32 	%r121, %r121, 8;
	add.s32 	%r120, %r120, 8;
	setp.eq.s32 	%p12, %r121, 0;
	mov.u32 	%r123, %r7;
	@%p12 bra 	$L__BB0_6;
	bra.uni 	$L__BB0_5;
$L__BB0_6:
	setp.eq.s32 	%p13, %r5, 0;
	@%p13 bra 	$L__BB0_14;
	add.s32 	%r82, %r5, -1;
	setp.lt.u32 	%p14, %r82, 3;
	@%p14 bra 	$L__BB0_9;
	add.s32 	%r83, %r123, %r13;
	mul.wide.u32 	%rd60, %r83, 4;
	add.s64 	%rd61, %rd2, %rd60;
	mov.b32 	%r84, 1176256512;
	st.global.u32 	[%rd61], %r84;
	add.s32 	%r85, %r83, 1;
	mul.wide.u32 	%rd62, %r85, 4;
	add.s64 	%rd63, %rd2, %rd62;
	st.global.u32 	[%rd63], %r84;
	add.s32 	%r86, %r83, 2;
	mul.wide.u32 	%rd64, %r86, 4;
	add.s64 	%rd65, %rd2, %rd64;
	st.global.u32 	[%rd65], %r84;
	add.s32 	%r87, %r83, 3;
	mul.wide.u32 	%rd66, %r87, 4;
	add.s64 	%rd67, %rd2, %rd66;
	st.global.u32 	[%rd67], %r84;
	add.s32 	%r123, %r123, 4;
$L__BB0_9:
	setp.eq.s32 	%p15, %r6, 0;
	@%p15 bra 	$L__BB0_14;
	setp.eq.s32 	%p16, %r6, 1;
	@%p16 bra 	$L__BB0_12;
	add.s32 	%r88, %r123, %r13;
	mul.wide.u32 	%rd68, %r88, 4;
	add.s64 	%rd69, %rd2, %rd68;
	mov.b32 	%r89, 1176256512;
	st.global.u32 	[%rd69], %r89;
	add.s32 	%r90, %r88, 1;
	mul.wide.u32 	%rd70, %r90, 4;
	add.s64 	%rd71, %rd2, %rd70;
	st.global.u32 	[%rd71], %r89;
	add.s32 	%r123, %r123, 2;
$L__BB0_12:
	and.b32  	%r91, %r50, 1;
	setp.eq.b32 	%p17, %r91, 1;
	not.pred 	%p18, %p17;
	@%p18 bra 	$L__BB0_14;
	add.s32 	%r92, %r123, %r13;
	mul.wide.u32 	%rd72, %r92, 4;
	add.s64 	%rd73, %rd2, %rd72;
	mov.b32 	%r93, 1176256512;
	st.global.u32 	[%rd73], %r93;
$L__BB0_14:
	add.s32 	%r95, %r4, %r13;
	mul.wide.u32 	%rd74, %r95, 4;
	add.s64 	%rd4, %rd2, %rd74;
	add.s64 	%rd5, %rd1, %rd74;
	add.s32 	%r96, %r95, -1;
	mul.wide.u32 	%rd75, %r96, 4;
	add.s64 	%rd6, %rd2, %rd75;
	add.s64 	%rd7, %rd1, %rd75;
	mov.b32 	%r125, 0;
$L__BB0_15:
	setp.eq.s32 	%p19, %r119, %r125;
	@%p19 bra 	$L__BB0_21;
	add.s32 	%r98, %r125, %r2;
	mul.wide.u32 	%rd76, %r98, 12;
	add.s64 	%rd77, %rd3, %rd76;
	ld.global.f32 	%f5, [%rd77];
	ld.global.f32 	%f6, [%rd77+4];
	ld.global.f32 	%f7, [%rd77+8];
	sub.f32 	%f8, %f1, %f5;
	sub.f32 	%f9, %f2, %f6;
	mul.f32 	%f10, %f9, %f9;
	fma.rn.f32 	%f11, %f8, %f8, %f10;
	sub.f32 	%f12, %f3, %f7;
	fma.rn.f32 	%f13, %f12, %f12, %f11;
	sqrt.rn.f32 	%f4, %f13;
	mov.b32 	%r25, 0;
$L__BB0_17:
	add.s32 	%r26, %r25, %r13;
	mul.wide.u32 	%rd78, %r26, 4;
	add.s64 	%rd8, %rd2, %rd78;
	ld.global.f32 	%f14, [%rd8];
	setp.lt.f32 	%p20, %f4, %f14;
	@%p20 bra 	$L__BB0_23;
	add.s32 	%r25, %r25, 1;
	setp.eq.s32 	%p21, %r25, %r50;
	@%p21 bra 	$L__BB0_21;
	bra.uni 	$L__BB0_17;
$L__BB0_19:
	add.s32 	%r109, %r128, %r13;
	mul.wide.u32 	%rd85, %r109, 4;
	add.s64 	%rd86, %rd2, %rd85;
	ld.global.f32 	%f18, [%rd86];
	add.s32 	%r110, %r109, 1;
	mul.wide.u32 	%rd87, %r110, 4;
	add.s64 	%rd88, %rd2, %rd87;
	st.global.f32 	[%rd88], %f18;
	add.s64 	%rd89, %rd1, %rd85;
	ld.global.u32 	%r111, [%rd89];
	add.s64 	%rd90, %rd1, %rd87;
	st.global.u32 	[%rd90], %r111;
	add.s32 	%r112, %r109, -1;
	mul.wide.u32 	%rd91, %r112, 4;
	add.s64 	%rd92, %rd2, %rd91;
	ld.global.f32 	%f19, [%rd92];
	st.global.f32 	[%rd86], %f19;
	add.s64 	%rd93, %rd1, %rd91;
	ld.global.u32 	%r113, [%rd93];
	st.global.u32 	[%rd89], %r113;
	add.s32 	%r114, %r109, -2;
	mul.wide.u32 	%rd94, %r114, 4;
	add.s64 	%rd95, %rd2, %rd94;
	ld.global.f32 	%f20, [%rd95];
	st.global.f32 	[%rd92], %f20;
	add.s64 	%rd96, %rd1, %rd94;
	ld.global.u32 	%r115, [%rd96];
	st.global.u32 	[%rd93], %r115;
	add.s32 	%r116, %r128, -3;
	add.s32 	%r117, %r109, -3;
	mul.wide.u32 	%rd97, %r117, 4;
	add.s64 	%rd98, %rd2, %rd97;
	ld.global.f32 	%f21, [%rd98];
	st.global.f32 	[%rd95], %f21;
	add.s64 	%rd99, %rd1, %rd97;
	ld.global.u32 	%r118, [%rd99];
	st.global.u32 	[%rd96], %r118;
	add.s32 	%r128, %r128, -4;
	setp.gt.s32 	%p27, %r116, %r25;
	@%p27 bra 	$L__BB0_19;
$L__BB0_20:
	st.global.f32 	[%rd8], %f4;
	mul.wide.u32 	%rd100, %r26, 4;
	add.s64 	%rd101, %rd1, %rd100;
	st.global.u32 	[%rd101], %r125;
$L__BB0_21:
	add.s32 	%r125, %r125, 1;
	setp.eq.s32 	%p28, %r125, %r49;
	@%p28 bra 	$L__BB0_22;
	bra.uni 	$L__BB0_15;
$L__BB0_22:
	add.s32 	%r119, %r119, %r3;
	setp.lt.u32 	%p29, %r119, %r49;
	@%p29 bra 	$L__BB0_3;
	bra.uni 	$L__BB0_42;
$L__BB0_23:
	setp.lt.s32 	%p22, %r4, %r25;
	@%p22 bra 	$L__BB0_20;
	not.b32 	%r99, %r25;
	add.s32 	%r100, %r50, %r99;
	and.b32  	%r31, %r100, 3;
	setp.eq.s32 	%p23, %r31, 0;
	mov.u32 	%r128, %r4;
	@%p23 bra 	$L__BB0_28;
	ld.global.f32 	%f15, [%rd4];
	add.s32 	%r101, %r4, %r13;
	add.s32 	%r102, %r101, 1;
	mul.wide.u32 	%rd79, %r102, 4;
	add.s64 	%rd80, %rd2, %rd79;
	st.global.f32 	[%rd80], %f15;
	ld.global.u32 	%r103, [%rd5];
	add.s64 	%rd81, %rd1, %rd79;
	st.global.u32 	[%rd81], %r103;
	setp.eq.s32 	%p24, %r31, 1;
	mov.u32 	%r128, %r8;
	@%p24 bra 	$L__BB0_28;
	ld.global.f32 	%f16, [%rd6];
	st.global.f32 	[%rd4], %f16;
	ld.global.u32 	%r104, [%rd7];
	st.global.u32 	[%rd5], %r104;
	setp.eq.s32 	%p25, %r31, 2;
	mov.u32 	%r128, %r9;
	@%p25 bra 	$L__BB0_28;
	add.s32 	%r105, %r4, %r13;
	add.s32 	%r106, %r105, -2;
	mul.wide.u32 	%rd82, %r106, 4;
	add.s64 	%rd83, %rd2, %rd82;
	ld.global.f32 	%f17, [%rd83];
	st.global.f32 	[%rd6], %f17;
	add.s64 	%rd84, %rd1, %rd82;
	ld.global.u32 	%r107, [%rd84];
	st.global.u32 	[%rd7], %r107;
	mov.u32 	%r128, %r10;
$L__BB0_28:
	sub.s32 	%r108, %r4, %r25;
	setp.lt.u32 	%p26, %r108, 3;
	@%p26 bra 	$L__BB0_20;
	bra.uni 	$L__BB0_19;
$L__BB0_29:
	setp.eq.s32 	%p3, %r50, 0;
	@%p3 bra 	$L__BB0_42;
	and.b32  	%r34, %r50, 7;
	add.s32 	%r35, %r34, -1;
	and.b32  	%r36, %r50, 3;
	and.b32  	%r37, %r50, -8;
	and.b32  	%r38, %r50, 1;
$L__BB0_31:
	add.s32 	%r53, %r119, %r2;
	mul.lo.s32 	%r40, %r53, %r50;
	mov.b32 	%r132, 0;
$L__BB0_32:
	.pragma "nounroll";
	mov.u32 	%r45, %r132;
	add.s32 	%r46, %r45, %r40;
	mul.wide.u32 	%rd12, %r46, 4;
	add.s64 	%rd13, %rd2, %rd12;
	mov.b32 	%r54, 1176256512;
	st.global.u32 	[%rd13], %r54;
	add.s32 	%r55, %r46, 1;
	mul.wide.u32 	%rd14, %r55, 4;
	add.s64 	%rd15, %rd2, %rd14;
	st.global.u32 	[%rd15], %r54;
	add.s32 	%r56, %r46, 2;
	mul.wide.u32 	%rd16, %r56, 4;
	add.s64 	%rd17, %rd2, %rd16;
	st.global.u32 	[%rd17], %r54;
	add.s32 	%r57, %r46, 3;
	mul.wide.u32 	%rd18, %r57, 4;
	add.s64 	%rd19, %rd2, %rd18;
	st.global.u32 	[%rd19], %r54;
	add.s32 	%r58, %r46, 4;
	mul.wide.u32 	%rd20, %r58, 4;
	add.s64 	%rd21, %rd2, %rd20;
	st.global.u32 	[%rd21], %r54;
	add.s32 	%r59, %r46, 5;
	mul.wide.u32 	%rd22, %r59, 4;
	add.s64 	%rd23, %rd2, %rd22;
	st.global.u32 	[%rd23], %r54;
	add.s32 	%r60, %r46, 6;
	mul.wide.u32 	%rd24, %r60, 4;
	add.s64 	%rd25, %rd2, %rd24;
	st.global.u32 	[%rd25], %r54;
	add.s32 	%r61, %r46, 7;
	mul.wide.u32 	%rd26, %r61, 4;
	add.s64 	%rd27, %rd2, %rd26;
	st.global.u32 	[%rd27], %r54;
	add.s32 	%r132, %r45, 8;
	setp.eq.s32 	%p4, %r132, %r37;
	@%p4 bra 	$L__BB0_33;
	bra.uni 	$L__BB0_32;
$L__BB0_33:
	setp.eq.s32 	%p5, %r34, 0;
	@%p5 bra 	$L__BB0_41;
	setp.lt.u32 	%p6, %r35, 3;
	mov.u32 	%r131, %r37;
	@%p6 bra 	$L__BB0_36;
	add.s32 	%r62, %r46, 8;
	mul.wide.u32 	%rd28, %r62, 4;
	add.s64 	%rd29, %rd2, %rd28;
	mov.b32 	%r63, 1176256512;
	st.global.u32 	[%rd29], %r63;
	add.s32 	%r64, %r46, 9;
	mul.wide.u32 	%rd30, %r64, 4;
	add.s64 	%rd31, %rd2, %rd30;
	st.global.u32 	[%rd31], %r63;
	add.s32 	%r65, %r46, 10;
	mul.wide.u32 	%rd32, %r65, 4;
	add.s64 	%rd33, %rd2, %rd32;
	st.global.u32 	[%rd33], %r63;
	add.s32 	%r66, %r46, 11;
	mul.wide.u32 	%rd34, %r66, 4;
	add.s64 	%rd35, %rd2, %rd34;
	st.global.u32 	[%rd35], %r63;
	add.s32 	%r131, %r45, 12;
$L__BB0_36:
	setp.eq.s32 	%p7, %r36, 0;
	@%p7 bra 	$L__BB0_41;
	setp.eq.s32 	%p8, %r36, 1;
	@%p8 bra 	$L__BB0_39;
	add.s32 	%r67, %r131, %r40;
	mul.wide.u32 	%rd36, %r67, 4;
	add.s64 	%rd37, %rd2, %rd36;
	mov.b32 	%r68, 1176256512;
	st.global.u32 	[%rd37], %r68;
	add.s32 	%r69, %r67, 1;
	mul.wide.u32 	%rd38, %r69, 4;
	add.s64 	%rd39, %rd2, %rd38;
	st.global.u32 	[%rd39], %r68;
	add.s32 	%r131, %r131, 2;
$L__BB0_39:
	setp.eq.s32 	%p9, %r38, 0;
	@%p9 bra 	$L__BB0_41;
	add.s32 	%r70, %r131, %r40;
	mul.wide.u32 	%rd40, %r70, 4;
	add.s64 	%rd41, %rd2, %rd40;
	mov.b32 	%r71, 1176256512;
	st.global.u32 	[%rd41], %r71;
$L__BB0_41:
	add.s32 	%r119, %r119, %r3;
	setp.lt.u32 	%p10, %r119, %r49;
	@%p10 bra 	$L__BB0_31;
$L__BB0_42:
	ret;

}
	// .globl	_Z23compute_distance_matrixP6float3Pfj
.visible .entry _Z23compute_distance_matrixP6float3Pfj(
	.param .u64 .ptr .align 1 _Z23compute_distance_matrixP6float3Pfj_param_0,
	.param .u64 .ptr .align 1 _Z23compute_distance_matrixP6float3Pfj_param_1,
	.param .u32 _Z23compute_distance_matrixP6float3Pfj_param_2
)
{
	.reg .pred 	%p<2>;
	.reg .b32 	%r<14>;
	.reg .b32 	%f<14>;
	.reg .b64 	%rd<11>;

	ld.param.u64 	%rd1, [_Z23compute_distance_matrixP6float3Pfj_param_0];
	ld.param.u64 	%rd2, [_Z23compute_distance_matrixP6float3Pfj_param_1];
	ld.param.u32 	%r4, [_Z23compute_distance_matrixP6float3Pfj_param_2];
	mov.u32 	%r5, %tid.x;
	mov.u32 	%r6, %ctaid.x;
	mov.u32 	%r7, %ntid.x;
	mad.lo.s32 	%r1, %r6, %r7, %r5;
	mov.u32 	%r8, %tid.y;
	mov.u32 	%r9, %ctaid.y;
	mov.u32 	%r10, %ntid.y;
	mad.lo.s32 	%r11, %r9, %r10, %r8;
	max.u32 	%r12, %r1, %r11;
	setp.ge.u32 	%p1, %r12, %r4;
	@%p1 bra 	$L__BB1_2;
	cvta.to.global.u64 	%rd3, %rd1;
	cvta.to.global.u64 	%rd4, %rd2;
	mul.wide.u32 	%rd5, %r1, 12;
	add.s64 	%rd6, %rd3, %rd5;
	ld.global.f32 	%f1, [%rd6];
	ld.global.f32 	%f2, [%rd6+4];
	ld.global.f32 	%f3, [%rd6+8];
	mul.wide.u32 	%rd7, %r11, 12;
	add.s64 	%rd8, %rd3, %rd7;
	ld.global.f32 	%f4, [%rd8];
	ld.global.f32 	%f5, [%rd8+4];
	ld.global.f32 	%f6, [%rd8+8];
	sub.f32 	%f7, %f1, %f4;
	sub.f32 	%f8, %f2, %f5;
	mul.f32 	%f9, %f8, %f8;
	fma.rn.f32 	%f10, %f7, %f7, %f9;
	sub.f32 	%f11, %f3, %f6;
	fma.rn.f32 	%f12, %f11, %f11, %f10;
	sqrt.rn.f32 	%f13, %f12;
	mad.lo.s32 	%r13, %r4, %r11, %r1;
	mul.wide.u32 	%rd9, %r13, 4;
	add.s64 	%rd10, %rd4, %rd9;
	st.global.f32 	[%rd10], %f13;
$L__BB1_2:
	ret;

}


// ===== COMPILED SASS (sm_100) =====

	.target	sm_100

	.elftype	@"ET_EXEC"


//--------------------- .note.nv.tkinfo           --------------------------
	.section	.note.nv.tkinfo,"",@"SHT_NOTE"
	.sectionflags	@"SHF_NOTE_NV_TKINFO"
	.tkinfo
        /*0018*/ 	.word	0x00000002
        /*0030*/ 	.string	""
        /*0030*/ 	.string	"ptxas"
        /*0030*/ 	.string	"Cuda compilation tools, release 13.0, V13.0.88"
        /*0030*/ 	.string	"Build cuda_13.0.r13.0/compiler.36424714_0"
        /*0030*/ 	.string	"-arch sm_100 -m 64 "



//--------------------- .note.nv.cuinfo           --------------------------
	.section	.note.nv.cuinfo,"",@"SHT_NOTE"
	.sectionflags	@"SHF_NOTE_NV_CUINFO"
        /*0018*/ 	.short	0x0002
        /*001a*/ 	.short	0x0064
        /*001c*/ 	.short	0x0082
	.zero		2


//--------------------- .nv.info                  --------------------------
	.section	.nv.info,"",@"SHT_CUDA_INFO"
	.align	4


	//----- nvinfo : EIATTR_REGCOUNT
	.align		4
        /*0000*/ 	.byte	0x04, 0x2f
        /*0002*/ 	.short	(.L_1 - .L_0)
	.align		4
.L_0:
        /*0004*/ 	.word	index@(_Z27compute_k_nearest_neighborsP6float3PjPfii)
        /*0008*/ 	.word	0x00000028


	//----- nvinfo : EIATTR_FRAME_SIZE
	.align		4
.L_1:
        /*000c*/ 	.byte	0x04, 0x11
        /*000e*/ 	.short	(.L_3 - .L_2)
	.align		4
.L_2:
        /*0010*/ 	.word	index@($__internal_1_$__cuda_sm20_sqrt_rn_f32_slowpath)
        /*0014*/ 	.word	0x00000000


	//----- nvinfo : EIATTR_FRAME_SIZE
	.align		4
.L_3:
        /*0018*/ 	.byte	0x04, 0x11
        /*001a*/ 	.short	(.L_5 - .L_4)
	.align		4
.L_4:
        /*001c*/ 	.word	index@(_Z27compute_k_nearest_neighborsP6float3PjPfii)
        /*0020*/ 	.word	0x00000000


	//----- nvinfo : EIATTR_REGCOUNT
	.align		4
.L_5:
        /*0024*/ 	.byte	0x04, 0x2f
        /*0026*/ 	.short	(.L_7 - .L_6)
	.align		4
.L_6:
        /*0028*/ 	.word	index@(_Z23compute_distance_matrixP6float3Pfj)
        /*002c*/ 	.word	0x00000010


	//----- nvinfo : EIATTR_FRAME_SIZE
	.align		4
.L_7:
        /*0030*/ 	.byte	0x04, 0x11
        /*0032*/ 	.short	(.L_9 - .L_8)
	.align		4
.L_8:
        /*0034*/ 	.word	index@($__internal_0_$__cuda_sm20_sqrt_rn_f32_slowpath)
        /*0038*/ 	.word	0x00000000


	//----- nvinfo : EIATTR_FRAME_SIZE
	.align		4
.L_9:
        /*003c*/ 	.byte	0x04, 0x11
        /*003e*/ 	.short	(.L_11 - .L_10)
	.align		4
.L_10:
        /*0040*/ 	.word	index@(_Z23compute_distance_matrixP6float3Pfj)
        /*0044*/ 	.word	0x00000000


	//----- nvinfo : EIATTR_MIN_STACK_SIZE
	.align		4
.L_11:
        /*0048*/ 	.byte	0x04, 0x12
        /*004a*/ 	.short	(.L_13 - .L_12)
	.align		4
.L_12:
        /*004c*/ 	.word	index@(_Z23compute_distance_matrixP6float3Pfj)
        /*0050*/ 	.word	0x00000000


	//----- nvinfo : EIATTR_MIN_STACK_SIZE
	.align		4
.L_13:
        /*0054*/ 	.byte	0x04, 0x12
        /*0056*/ 	.short	(.L_15 - .L_14)
	.align		4
.L_14:
        /*0058*/ 	.word	index@(_Z27compute_k_nearest_neighborsP6float3PjPfii)
        /*005c*/ 	.word	0x00000000
.L_15:


//--------------------- .nv.compat                --------------------------
	.section	.nv.compat,"",@"SHT_CUDA_COMPAT_INFO"
	.align	4
        /*0000*/ 	.byte	0x02, 0x09, 0x00, 0x00, 0x02, 0x02, 0x01, 0x00, 0x02, 0x05, 0x05, 0x00, 0x03, 0x07, 0x01, 0x01
        /*0010*/ 	.byte	0x02, 0x03, 0x00, 0x00, 0x02, 0x06, 0x01, 0x00, 0x04, 0x0b, 0x08, 0x00, 0x01, 0x00, 0x00, 0x00
        /*0020*/ 	.byte	0x00, 0x00, 0x00, 0x00


//--------------------- .nv.info._Z23compute_distance_matrixP6float3Pfj --------------------------
	.section	.nv.info._Z23compute_distance_matrixP6float3Pfj,"",@"SHT_CUDA_INFO"
	.sectionflags	@""
	.align	4


	//----- nvinfo : EIATTR_CUDA_API_VERSION
	.align		4
        /*0000*/ 	.byte	0x04, 0x37
        /*0002*/ 	.short	(.L_17 - .L_16)
.L_16:
        /*0004*/ 	.word	0x00000082


	//----- nvinfo : EIATTR_KPARAM_INFO
	.align		4
.L_17:
        /*0008*/ 	.byte	0x04, 0x17
        /*000a*/ 	.short	(.L_19 - .L_18)
.L_18:
        /*000c*/ 	.word	0x00000000
        /*0010*/ 	.short	0x0002
        /*0012*/ 	.short	0x0010
        /*0014*/ 	.byte	0x00, 0xf0, 0x11, 0x00


	//----- nvinfo : EIATTR_KPARAM_INFO
	.align		4
.L_19:
        /*0018*/ 	.byte	0x04, 0x17
        /*001a*/ 	.short	(.L_21 - .L_20)
.L_20:
        /*001c*/ 	.word	0x00000000
        /*0020*/ 	.short	0x0001
        /*0022*/ 	.short	0x0008
        /*0024*/ 	.byte	0x00, 0xf5, 0x21, 0x00


	//----- nvinfo : EIATTR_KPARAM_INFO
	.align		4
.L_21:
        /*0028*/ 	.byte	0x04, 0x17
        /*002a*/ 	.short	(.L_23 - .L_22)
.L_22:
        /*002c*/ 	.word	0x00000000
        /*0030*/ 	.short	0x0000
        /*0032*/ 	.short	0x0000
        /*0034*/ 	.byte	0x00, 0xf5, 0x21, 0x00


	//----- nvinfo : EIATTR_SPARSE_MMA_MASK
	.align		4
.L_23:
        /*0038*/ 	.byte	0x03, 0x50
        /*003a*/ 	.short	0x0000


	//----- nvinfo : EIATTR_MAXREG_COUNT
	.align		4
        /*003c*/ 	.byte	0x03, 0x1b
        /*003e*/ 	.short	0x00ff


	//----- nvinfo : EIATTR_MERCURY_ISA_VERSION
	.align		4
        /*0040*/ 	.byte	0x03, 0x5f
        /*0042*/ 	.short	0x0101


	//----- nvinfo : EIATTR_VRC_CTA_INIT_COUNT
	.align		4
        /*0044*/ 	.byte	0x02, 0x4a
	.zero		1
	.zero		1


	//----- nvinfo : EIATTR_EXIT_INSTR_OFFSETS
	.align		4
        /*0048*/ 	.byte	0x04, 0x1c
        /*004a*/ 	.short	(.L_25 - .L_24)


	//   ....[0]....
.L_24:
        /*004c*/ 	.word	0x000000c0


	//   ....[1]....
        /*0050*/ 	.word	0x000002f0


	//----- nvinfo : EIATTR_CRS_STACK_SIZE
	.align		4
.L_25:
        /*0054*/ 	.byte	0x04, 0x1e
        /*0056*/ 	.short	(.L_27 - .L_26)
.L_26:
        /*0058*/ 	.word	0x00000000


	//----- nvinfo : EIATTR_CBANK_PARAM_SIZE
	.align		4
.L_27:
        /*005c*/ 	.byte	0x03, 0x19
        /*005e*/ 	.short	0x0014


	//----- nvinfo : EIATTR_PARAM_CBANK
	.align		4
        /*0060*/ 	.byte	0x04, 0x0a
        /*0062*/ 	.short	(.L_29 - .L_28)
	.align		4
.L_28:
        /*0064*/ 	.word	index@(.nv.constant0._Z23compute_distance_matrixP6float3Pfj)
        /*0068*/ 	.short	0x0380
        /*006a*/ 	.short	0x0014


	//----- nvinfo : EIATTR_SW_WAR
	.align		4
.L_29:
        /*006c*/ 	.byte	0x04, 0x36
        /*006e*/ 	.short	(.L_31 - .L_30)
.L_30:
        /*0070*/ 	.word	0x00000008
.L_31:


//--------------------- .nv.info._Z27compute_k_nearest_neighborsP6float3PjPfii --------------------------
	.section	.nv.info._Z27compute_k_nearest_neighborsP6float3PjPfii,"",@"SHT_CUDA_INFO"
	.sectionflags	@""
	.align	4


	//----- nvinfo : EIATTR_CUDA_API_VERSION
	.align		4
        /*0000*/ 	.byte	0x04, 0x37
        /*0002*/ 	.short	(.L_33 - .L_32)
.L_32:
        /*0004*/ 	.word	0x00000082


	//----- nvinfo : EIATTR_KPARAM_INFO
	.align		4
.L_33:
        /*0008*/ 	.byte	0x04, 0x17
        /*000a*/ 	.short	(.L_35 - .L_34)
.L_34:
        /*000c*/ 	.word	0x00000000
        /*0010*/ 	.short	0x0004
        /*0012*/ 	.short	0x001c
        /*0014*/ 	.byte	0x00, 0xf0, 0x11, 0x00


	//----- nvinfo : EIATTR_KPARAM_INFO
	.align		4
.L_35:
        /*0018*/ 	.byte	0x04, 0x17
        /*001a*/ 	.short	(.L_37 - .L_36)
.L_36:
        /*001c*/ 	.word	0x00000000
        /*0020*/ 	.short	0x0003
        /*0022*/ 	.short	0x0018
        /*0024*/ 	.byte	0x00, 0xf0, 0x11, 0x00


	//----- nvinfo : EIATTR_KPARAM_INFO
	.align		4
.L_37:
        /*0028*/ 	.byte	0x04, 0x17
        /*002a*/ 	.short	(.L_39 - .L_38)
.L_38:
        /*002c*/ 	.word	0x00000000
        /*0030*/ 	.short	0x0002
        /*0032*/ 	.short	0x0010
        /*0034*/ 	.byte	0x00, 0xf5, 0x21, 0x00


	//----- nvinfo : EIATTR_KPARAM_INFO
	.align		4
.L_39:
        /*0038*/ 	.byte	0x04, 0x17
        /*003a*/ 	.short	(.L_41 - .L_40)
.L_40:
        /*003c*/ 	.word	0x00000000
        /*0040*/ 	.short	0x0001
        /*0042*/ 	.short	0x0008
        /*0044*/ 	.byte	0x00, 0xf5, 0x21, 0x00


	//----- nvinfo : EIATTR_KPARAM_INFO
	.align		4
.L_41:
        /*0048*/ 	.byte	0x04, 0x17
        /*004a*/ 	.short	(.L_43 - .L_42)
.L_42:
        /*004c*/ 	.word	0x00000000
        /*0050*/ 	.short	0x0000
        /*0052*/ 	.short	0x0000
        /*0054*/ 	.byte	0x00, 0xf5, 0x21, 0x00


	//----- nvinfo : EIATTR_SPARSE_MMA_MASK
	.align		4
.L_43:
        /*0058*/ 	.byte	0x03, 0x50
        /*005a*/ 	.short	0x0000


	//----- nvinfo : EIATTR_MAXREG_COUNT
	.align		4
        /*005c*/ 	.byte	0x03, 0x1b
        /*005e*/ 	.short	0x00ff


	//----- nvinfo : EIATTR_MERCURY_ISA_VERSION
	.align		4
        /*0060*/ 	.byte	0x03, 0x5f
        /*0062*/ 	.short	0x0101


	//----- nvinfo : EIATTR_VRC_CTA_INIT_COUNT
	.align		4
        /*0064*/ 	.byte	0x02, 0x4a
	.zero		1
	.zero		1


	//----- nvinfo : EIATTR_EXIT_INSTR_OFFSETS
	.align		4
        /*0068*/ 	.byte	0x04, 0x1c
        /*006a*/ 	.short	(.L_45 - .L_44)


	//   ....[0]....
.L_44:
        /*006c*/ 	.word	0x00000050


	//   ....[1]....
        /*0070*/ 	.word	0x00001010


	//   ....[2]....
        /*0074*/ 	.word	0x00001030


	//   ....[3]....
        /*0078*/ 	.word	0x000014e0


	//----- nvinfo : EIATTR_CRS_STACK_SIZE
	.align		4
.L_45:
        /*007c*/ 	.byte	0x04, 0x1e
        /*007e*/ 	.short	(.L_47 - .L_46)
.L_46:
        /*0080*/ 	.word	0x00000000


	//----- nvinfo : EIATTR_CBANK_PARAM_SIZE
	.align		4
.L_47:
        /*0084*/ 	.byte	0x03, 0x19
        /*0086*/ 	.short	0x0020


	//----- nvinfo : EIATTR_PARAM_CBANK
	.align		4
        /*0088*/ 	.byte	0x04, 0x0a
        /*008a*/ 	.short	(.L_49 - .L_48)
	.align		4
.L_48:
        /*008c*/ 	.word	index@(.nv.constant0._Z27compute_k_nearest_neighborsP6float3PjPfii)
        /*0090*/ 	.short	0x0380
        /*0092*/ 	.short	0x0020


	//----- nvinfo : EIATTR_SW_WAR
	.align		4
.L_49:
        /*0094*/ 	.byte	0x04, 0x36
        /*0096*/ 	.short	(.L_51 - .L_50)
.L_50:
        /*0098*/ 	.word	0x00000008
.L_51:


//--------------------- .nv.callgraph             --------------------------
	.section	.nv.callgraph,"",@"SHT_CUDA_CALLGRAPH"
	.align	4
	.sectionentsize	8
	.align		4
        /*0000*/ 	.word	0x00000000
	.align		4
        /*0004*/ 	.word	0xffffffff
	.align		4
        /*0008*/ 	.word	0x00000000
	.align		4
        /*000c*/ 	.word	0xfffffffe
	.align		4
        /*0010*/ 	.word	0x00000000
	.align		4
        /*0014*/ 	.word	0xfffffffd
	.align		4
        /*0018*/ 	.word	0x00000000
	.align		4
        /*001c*/ 	.word	0xfffffffc


//--------------------- .text._Z23compute_distance_matrixP6float3Pfj --------------------------
	.section	.text._Z23compute_distance_matrixP6float3Pfj,"ax",@progbits
	.align	128
        .global         _Z23compute_distance_matrixP6float3Pfj
        .type           _Z23compute_distance_matrixP6float3Pfj,@function
        .size           _Z23compute_distance_matrixP6float3Pfj,(.L_x_33 - _Z23compute_distance_matrixP6float3Pfj)
        .other          _Z23compute_distance_matrixP6float3Pfj,@"STO_CUDA_ENTRY STV_DEFAULT"
_Z23compute_distance_matrixP6float3Pfj:
.text._Z23compute_distance_matrixP6float3Pfj:
[----:B------:R-:W-:Y:S01]  /*0000*/  LDC R1, c[0x0][0x37c] ;  /* 0x0000df00ff017b82 */ /* 0x000fe20000000800 */
[----:B------:R-:W0:Y:S07]  /*0010*/  S2R R2, SR_TID.X ;  /* 0x0000000000027919 */ /* 0x000e2e0000002100 */
[----:B------:R-:W0:Y:S01]  /*0020*/  S2UR UR4, SR_CTAID.X ;  /* 0x00000000000479c3 */ /* 0x000e220000002500 */
[----:B------:R-:W1:Y:S01]  /*0030*/  LDCU UR6, c[0x0][0x390] ;  /* 0x00007200ff0677ac */ /* 0x000e620008000800 */
[----:B------:R-:W2:Y:S06]  /*0040*/  S2R R0, SR_TID.Y ;  /* 0x0000000000007919 */ /* 0x000eac0000002200 */
[----:B------:R-:W0:Y:S08]  /*0050*/  LDC R3, c[0x0][0x360] ;  /* 0x0000d800ff037b82 */ /* 0x000e300000000800 */
[----:B------:R-:W2:Y:S08]  /*0060*/  S2UR UR5, SR_CTAID.Y ;  /* 0x00000000000579c3 */ /* 0x000eb00000002600 */
[----:B------:R-:W2:Y:S01]  /*0070*/  LDC R5, c[0x0][0x364] ;  /* 0x0000d900ff057b82 */ /* 0x000ea20000000800 */
[----:B0-----:R-:W-:-:S02]  /*0080*/  IMAD R2, R3, UR4, R2 ;  /* 0x0000000403027c24 */ /* 0x001fc4000f8e0202 */
[----:B--2---:R-:W-:-:S05]  /*0090*/  IMAD R3, R5, UR5, R0 ;  /* 0x0000000505037c24 */ /* 0x004fca000f8e0200 */
[----:B------:R-:W-:-:S04]  /*00a0*/  VIMNMX.U32 R0, PT, PT, R2, R3, !PT ;  /* 0x0000000302007248 */ /* 0x000fc80007fe0000 */
[----:B-1----:R-:W-:-:S13]  /*00b0*/  ISETP.GE.U32.AND P0, PT, R0, UR6, PT ;  /* 0x0000000600007c0c */ /* 0x002fda000bf06070 */
[----:B------:R-:W-:Y:S05]  /*00c0*/  @P0 EXIT ;  /* 0x000000000000094d */ /* 0x000fea0003800000 */
[----:B------:R-:W0:Y:S01]  /*00d0*/  LDC.64 R6, c[0x0][0x380] ;  /* 0x0000e000ff067b82 */ /* 0x000e220000000a00 */
[----:B------:R-:W1:Y:S01]  /*00e0*/  LDCU.64 UR4, c[0x0][0x358] ;  /* 0x00006b00ff0477ac */ /* 0x000e620008000a00 */
[----:B0-----:R-:W-:-:S04]  /*00f0*/  IMAD.WIDE.U32 R4, R2, 0xc, R6 ;  /* 0x0000000c02047825 */ /* 0x001fc800078e0006 */
[----:B------:R-:W-:Y:S01]  /*0100*/  IMAD.WIDE.U32 R6, R3, 0xc, R6 ;  /* 0x0000000c03067825 */ /* 0x000fe200078e0006 */
[----:B-1----:R-:W2:Y:S04]  /*0110*/  LDG.E R8, desc[UR4][R4.64+0x4] ;  /* 0x0000040404087981 */ /* 0x002ea8000c1e1900 */
[----:B------:R-:W2:Y:S04]  /*0120*/  LDG.E R13, desc[UR4][R6.64+0x4] ;  /* 0x00000404060d7981 */ /* 0x000ea8000c1e1900 */
[----:B------:R-:W3:Y:S04]  /*0130*/  LDG.E R0, desc[UR4][R4.64] ;  /* 0x0000000404007981 */ /* 0x000ee8000c1e1900 */
[----:B------:R-:W3:Y:S04]  /*0140*/  LDG.E R11, desc[UR4][R6.64] ;  /* 0x00000004060b7981 */ /* 0x000ee8000c1e1900 */
[----:B------:R-:W4:Y:S04]  /*0150*/  LDG.E R9, desc[UR4][R4.64+0x8] ;  /* 0x0000080404097981 */ /* 0x000f28000c1e1900 */
[----:B------:R-:W4:Y:S01]  /*0160*/  LDG.E R10, desc[UR4][R6.64+0x8] ;  /* 0x00000804060a7981 */ /* 0x000f22000c1e1900 */
[----:B------:R-:W-:Y:S01]  /*0170*/  BSSY.RECONVERGENT B0, `(.L_x_0) ;  /* 0x0000012000007945 */ /* 0x000fe20003800200 */
[----:B--2---:R-:W-:Y:S01]  /*0180*/  FADD R8, R8, -R13 ;  /* 0x8000000d08087221 */ /* 0x004fe20000000000 */
[----:B---3--:R-:W-:-:S03]  /*0190*/  FADD R0, R0, -R11 ;  /* 0x8000000b00007221 */ /* 0x008fc60000000000 */
[----:B------:R-:W-:-:S04]  /*01a0*/  FMUL R11, R8, R8 ;  /* 0x00000008080b7220 */ /* 0x000fc80000400000 */
[----:B------:R-:W-:Y:S01]  /*01b0*/  FFMA R11, R0, R0, R11 ;  /* 0x00000000000b7223 */ /* 0x000fe2000000000b */
[----:B----4-:R-:W-:-:S04]  /*01c0*/  FADD R10, R9, -R10 ;  /* 0x8000000a090a7221 */ /* 0x010fc80000000000 */
[----:B------:R-:W-:-:S04]  /*01d0*/  FFMA R0, R10, R10, R11 ;  /* 0x0000000a0a007223 */ /* 0x000fc8000000000b */
[----:B------:R0:W1:Y:S01]  /*01e0*/  MUFU.RSQ R9, R0 ;  /* 0x0000000000097308 */ /* 0x0000620000001400 */
[----:B------:R-:W-:-:S04]  /*01f0*/  IADD3 R8, PT, PT, R0, -0xd000000, RZ ;  /* 0xf300000000087810 */ /* 0x000fc80007ffe0ff */
[----:B------:R-:W-:-:S13]  /*0200*/  ISETP.GT.U32.AND P0, PT, R8, 0x727fffff, PT ;  /* 0x727fffff0800780c */ /* 0x000fda0003f04070 */
[----:B01----:R-:W-:Y:S05]  /*0210*/  @!P0 BRA `(.L_x_1) ;  /* 0x00000000000c8947 */ /* 0x003fea0003800000 */
[----:B------:R-:W-:-:S07]  /*0220*/  MOV R9, 0x240 ;  /* 0x0000024000097802 */ /* 0x000fce0000000f00 */
[----:B------:R-:W-:Y:S05]  /*0230*/  CALL.REL.NOINC `($__internal_0_$__cuda_sm20_sqrt_rn_f32_slowpath) ;  /* 0x0000000000307944 */ /* 0x000fea0003c00000 */
[----:B------:R-:W-:Y:S05]  /*0240*/  BRA `(.L_x_2) ;  /* 0x0000000000107947 */ /* 0x000fea0003800000 */
.L_x_1:
[----:B------:R-:W-:Y:S01]  /*0250*/  FMUL.FTZ R7, R0, R9 ;  /* 0x0000000900077220 */ /* 0x000fe20000410000 */
[----:B------:R-:W-:-:S03]  /*0260*/  FMUL.FTZ R9, R9, 0.5 ;  /* 0x3f00000009097820 */ /* 0x000fc60000410000 */
[----:B------:R-:W-:-:S04]  /*0270*/  FFMA R0, -R7, R7, R0 ;  /* 0x0000000707007223 */ /* 0x000fc80000000100 */
[----:B------:R-:W-:-:S07]  /*0280*/  FFMA R7, R0, R9, R7 ;  /* 0x0000000900077223 */ /* 0x000fce0000000007 */
.L_x_2:
[----:B------:R-:W-:Y:S05]  /*0290*/  BSYNC.RECONVERGENT B0 ;  /* 0x0000000000007941 */ /* 0x000fea0003800200 */
.L_x_0:
[----:B------:R-:W0:Y:S01]  /*02a0*/  LDC.64 R4, c[0x0][0x388] ;  /* 0x0000e200ff047b82 */ /* 0x000e220000000a00 */
[----:B------:R-:W1:Y:S02]  /*02b0*/  LDCU UR6, c[0x0][0x390] ;  /* 0x00007200ff0677ac */ /* 0x000e640008000800 */
[----:B-1----:R-:W-:-:S04]  /*02c0*/  IMAD R3, R3, UR6, R2 ;  /* 0x0000000603037c24 */ /* 0x002fc8000f8e0202 */
[----:B0-----:R-:W-:-:S05]  /*02d0*/  IMAD.WIDE.U32 R2, R3, 0x4, R4 ;  /* 0x0000000403027825 */ /* 0x001fca00078e0004 */
[----:B------:R-:W-:Y:S01]  /*02e0*/  STG.E desc[UR4][R2.64], R7 ;  /* 0x0000000702007986 */ /* 0x000fe2000c101904 */
[----:B------:R-:W-:Y:S05]  /*02f0*/  EXIT ;  /* 0x000000000000794d */ /* 0x000fea0003800000 */
        .weak           $__internal_0_$__cuda_sm20_sqrt_rn_f32_slowpath
        .type           $__internal_0_$__cuda_sm20_sqrt_rn_f32_slowpath,@function
        .size           $__internal_0_$__cuda_sm20_sqrt_rn_f32_slowpath,(.L_x_33 - $__internal_0_$__cuda_sm20_sqrt_rn_f32_slowpath)
$__internal_0_$__cuda_sm20_sqrt_rn_f32_slowpath:
[----:B------:R-:W-:-:S13]  /*0300*/  LOP3.LUT P0, RZ, R0, 0x7fffffff, RZ, 0xc0, !PT ;  /* 0x7fffffff00ff7812 */ /* 0x000fda000780c0ff */
[----:B------:R-:W-:Y:S01]  /*0310*/  @!P0 MOV R4, R0 ;  /* 0x0000000000048202 */ /* 0x000fe20000000f00 */
[----:B------:R-:W-:Y:S06]  /*0320*/  @!P0 BRA `(.L_x_3) ;  /* 0x0000000000408947 */ /* 0x000fec0003800000 */
[----:B------:R-:W-:-:S13]  /*0330*/  FSETP.GEU.FTZ.AND P0, PT, R0, RZ, PT ;  /* 0x000000ff0000720b */ /* 0x000fda0003f1e000 */
[----:B------:R-:W-:Y:S01]  /*0340*/  @!P0 MOV R4, 0x7fffffff ;  /* 0x7fffffff00048802 */ /* 0x000fe20000000f00 */
[----:B------:R-:W-:Y:S06]  /*0350*/  @!P0 BRA `(.L_x_3) ;  /* 0x0000000000348947 */ /* 0x000fec0003800000 */
[----:B------:R-:W-:-:S13]  /*0360*/  FSETP.GTU.FTZ.AND P0, PT, |R0|, +INF , PT ;  /* 0x7f8000000000780b */ /* 0x000fda0003f1c200 */
[----:B------:R-:W-:Y:S01]  /*0370*/  @P0 FADD.FTZ R4, R0, 1 ;  /* 0x3f80000000040421 */ /* 0x000fe20000010000 */
[----:B------:R-:W-:Y:S06]  /*0380*/  @P0 BRA `(.L_x_3) ;  /* 0x0000000000280947 */ /* 0x000fec0003800000 */
[----:B------:R-:W-:-:S13]  /*0390*/  FSETP.NEU.FTZ.AND P0, PT, |R0|, +INF , PT ;  /* 0x7f8000000000780b */ /* 0x000fda0003f1d200 */
[----:B------:R-:W-:-:S04]  /*03a0*/  @P0 FFMA R5, R0, 1.84467440737095516160e+19, RZ ;  /* 0x5f80000000050823 */ /* 0x000fc800000000ff */
[----:B------:R-:W0:Y:S02]  /*03b0*/  @P0 MUFU.RSQ R4, R5 ;  /* 0x0000000500040308 */ /* 0x000e240000001400 */
[----:B0-----:R-:W-:Y:S01]  /*03c0*/  @P0 FMUL.FTZ R6, R5, R4 ;  /* 0x0000000405060220 */ /* 0x001fe20000410000 */
[----:B------:R-:W-:Y:S01]  /*03d0*/  @P0 FMUL.FTZ R8, R4, 0.5 ;  /* 0x3f00000004080820 */ /* 0x000fe20000410000 */
[----:B------:R-:W-:Y:S02]  /*03e0*/  @!P0 MOV R4, R0 ;  /* 0x0000000000048202 */ /* 0x000fe40000000f00 */
[----:B------:R-:W-:-:S04]  /*03f0*/  @P0 FADD.FTZ R7, -R6, -RZ ;  /* 0x800000ff06070221 */ /* 0x000fc80000010100 */
[----:B------:R-:W-:-:S04]  /*0400*/  @P0 FFMA R7, R6, R7, R5 ;  /* 0x0000000706070223 */ /* 0x000fc80000000005 */
[----:B------:R-:W-:-:S04]  /*0410*/  @P0 FFMA R7, R7, R8, R6 ;  /* 0x0000000807070223 */ /* 0x000fc80000000006 */
[----:B------:R-:W-:-:S07]  /*0420*/  @P0 FMUL.FTZ R4, R7, 2.3283064365386962891e-10 ;  /* 0x2f80000007040820 */ /* 0x000fce0000410000 */
.L_x_3:
[----:B------:R-:W-:Y:S01]  /*0430*/  HFMA2 R5, -RZ, RZ, 0, 0 ;  /* 0x00000000ff057431 */ /* 0x000fe200000001ff */
[----:B------:R-:W-:Y:S02]  /*0440*/  MOV R7, R4 ;  /* 0x0000000400077202 */ /* 0x000fe40000000f00 */
[----:B------:R-:W-:-:S04]  /*0450*/  MOV R4, R9 ;  /* 0x0000000900047202 */ /* 0x000fc80000000f00 */
[----:B------:R-:W-:Y:S05]  /*0460*/  RET.REL.NODEC R4 `(_Z23compute_distance_matrixP6float3Pfj) ;  /* 0xfffffff804e47950 */ /* 0x000fea0003c3ffff */
.L_x_4:
[----:B------:R-:W-:-:S00]  /*0470*/  BRA `(.L_x_4) ;  /* 0xfffffffc00fc7947 */ /* 0x000fc0000383ffff */
[----:B------:R-:W-:-:S00]  /*0480*/  NOP ;  /* 0x0000000000007918 */ /* 0x000fc00000000000 */
[----:B------:R-:W-:-:S00]  /*0490*/  NOP ;  /* 0x0000000000007918 */ /* 0x000fc00000000000 */
[----:B------:R-:W-:-:S00]  /*04a0*/  NOP ;  /* 0x0000000000007918 */ /* 0x000fc00000000000 */
[----:B------:R-:W-:-:S00]  /*04b0*/  NOP ;  /* 0x0000000000007918 */ /* 0x000fc00000000000 */
[----:B------:R-:W-:-:S00]  /*04c0*/  NOP ;  /* 0x0000000000007918 */ /* 0x000fc00000000000 */
[----:B------:R-:W-:-:S00]  /*04d0*/  NOP ;  /* 0x0000000000007918 */ /* 0x000fc00000000000 */
[----:B------:R-:W-:-:S00]  /*04e0*/  NOP ;  /* 0x0000000000007918 */ /* 0x000fc00000000000 */
[----:B------:R-:W-:-:S00]  /*04f0*/  NOP ;  /* 0x0000000000007918 */ /* 0x000fc00000000000 */
.L_x_33:


//--------------------- .text._Z27compute_k_nearest_neighborsP6float3PjPfii --------------------------
	.section	.text._Z27compute_k_nearest_neighborsP6float3PjPfii,"ax",@progbits
	.align	128
        .global         _Z27compute_k_nearest_neighborsP6float3PjPfii
        .type           _Z27compute_k_nearest_neighborsP6float3PjPfii,@function
        .size           _Z27compute_k_nearest_neighborsP6float3PjPfii,(.L_x_34 - _Z27compute_k_nearest_neighborsP6float3PjPfii)
        .other          _Z27compute_k_nearest_neighborsP6float3PjPfii,@"STO_CUDA_ENTRY STV_DEFAULT"
_Z27compute_k_nearest_neighborsP6float3PjPfii:
.text._Z27compute_k_nearest_neighborsP6float3PjPfii:
[----:B------:R-:W-:Y:S01]  /*0000*/  LDC R1, c[0x0][0x37c] ;  /* 0x0000df00ff017b82 */ /* 0x000fe20000000800 */
[----:B------:R-:W0:Y:S01]  /*0010*/  S2R R3, SR_TID.X ;  /* 0x0000000000037919 */ /* 0x000e220000002100 */
[----:B------:R-:W0:Y:S01]  /*0020*/  LDCU UR4, c[0x0][0x398] ;  /* 0x00007300ff0477ac */ /* 0x000e220008000800 */
[----:B------:R-:W1:Y:S01]  /*0030*/  LDCU UR6, c[0x0][0x360] ;  /* 0x00006c00ff0677ac */ /* 0x000e620008000800 */
[----:B0-----:R-:W-:-:S13]  /*0040*/  ISETP.GE.U32.AND P0, PT, R3, UR4, PT ;  /* 0x0000000403007c0c */ /* 0x001fda000bf06070 */
[----:B-1----:R-:W-:Y:S05]  /*0050*/  @P0 EXIT ;  /* 0x000000000000094d */ /* 0x002fea0003800000 */
[----:B------:R-:W0:Y:S01]  /*0060*/  LDCU UR4, c[0x0][0x39c] ;  /* 0x00007380ff0477ac */ /* 0x000e220008000800 */
[----:B------:R-:W1:Y:S01]  /*0070*/  S2UR UR5, SR_CTAID.X ;  /* 0x00000000000579c3 */ /* 0x000e620000002500 */
[----:B------:R-:W2:Y:S01]  /*0080*/  LDCU.64 UR8, c[0x0][0x358] ;  /* 0x00006b00ff0877ac */ /* 0x000ea20008000a00 */
[----:B0-----:R-:W-:-:S09]  /*0090*/  UISETP.GE.AND UP0, UPT, UR4, 0x1, UPT ;  /* 0x000000010400788c */ /* 0x001fd2000bf06270 */
[----:B-12---:R-:W-:Y:S05]  /*00a0*/  BRA.U !UP0, `(.L_x_5) ;  /* 0x0000000d08dc7547 */ /* 0x006fea000b800000 */
[----:B------:R-:W-:-:S12]  /*00b0*/  UIADD3 UR4, UPT, UPT, UR4, -0x2, URZ ;  /* 0xfffffffe04047890 */ /* 0x000fd8000fffe0ff */
.L_x_25:
[----:B------:R-:W0:Y:S08]  /*00c0*/  LDC.64 R6, c[0x0][0x398] ;  /* 0x0000e600ff067b82 */ /* 0x000e300000000a00 */
[----:B-1----:R-:W1:Y:S01]  /*00d0*/  LDC.64 R10, c[0x0][0x380] ;  /* 0x0000e000ff0a7b82 */ /* 0x002e620000000a00 */
[----:B0-----:R-:W-:-:S04]  /*00e0*/  IMAD R6, R6, UR5, R3 ;  /* 0x0000000506067c24 */ /* 0x001fc8000f8e0203 */
[----:B-1----:R-:W-:-:S05]  /*00f0*/  IMAD.WIDE.U32 R10, R6, 0xc, R10 ;  /* 0x0000000c060a7825 */ /* 0x002fca00078e000a */
[----:B-----5:R0:W5:Y:S04]  /*0100*/  LDG.E R0, desc[UR8][R10.64] ;  /* 0x000000080a007981 */ /* 0x020168000c1e1900 */
[----:B------:R0:W5:Y:S04]  /*0110*/  LDG.E R2, desc[UR8][R10.64+0x4] ;  /* 0x000004080a027981 */ /* 0x000168000c1e1900 */
[----:B------:R0:W5:Y:S01]  /*0120*/  LDG.E R4, desc[UR8][R10.64+0x8] ;  /* 0x000008080a047981 */ /* 0x000162000c1e1900 */
[----:B------:R-:W-:Y:S01]  /*0130*/  ISETP.GE.U32.AND P0, PT, R7, 0x8, PT ;  /* 0x000000080700780c */ /* 0x000fe20003f06070 */
[----:B------:R-:W-:-:S02]  /*0140*/  HFMA2 R8, -RZ, RZ, 0, 0 ;  /* 0x00000000ff087431 */ /* 0x000fc400000001ff */
[----:B------:R-:W-:-:S10]  /*0150*/  IMAD R5, R6, R7, RZ ;  /* 0x0000000706057224 */ /* 0x000fd400078e02ff */
[----:B0-23--:R-:W-:Y:S05]  /*0160*/  @!P0 BRA `(.L_x_6) ;  /* 0x0000000000888947 */ /* 0x00dfea0003800000 */
[----:B------:R-:W0:Y:S01]  /*0170*/  LDC R6, c[0x0][0x39c] ;  /* 0x0000e700ff067b82 */ /* 0x000e220000000800 */
[----:B------:R-:W-:-:S07]  /*0180*/  IADD3 R25, PT, PT, R5, 0x3, RZ ;  /* 0x0000000305197810 */ /* 0x000fce0007ffe0ff */
[----:B------:R-:W1:Y:S01]  /*0190*/  LDC.64 R8, c[0x0][0x390] ;  /* 0x0000e400ff087b82 */ /* 0x000e620000000a00 */
[----:B0-----:R-:W-:-:S04]  /*01a0*/  LOP3.LUT R24, R6, 0x7ffffff8, RZ, 0xc0, !PT ;  /* 0x7ffffff806187812 */ /* 0x001fc800078ec0ff */
[----:B------:R-:W-:-:S07]  /*01b0*/  IADD3 R6, PT, PT, -R24, RZ, RZ ;  /* 0x000000ff18067210 */ /* 0x000fce0007ffe1ff */
.L_x_7:
[C---:B--2---:R-:W-:Y:S01]  /*01c0*/  VIADD R15, R25.reuse, 0xfffffffd ;  /* 0xfffffffd190f7836 */ /* 0x044fe20000000000 */
[C---:B------:R-:W-:Y:S01]  /*01d0*/  IADD3 R17, PT, PT, R25.reuse, -0x2, RZ ;  /* 0xfffffffe19117810 */ /* 0x040fe20007ffe0ff */
[C---:B------:R-:W-:Y:S01]  /*01e0*/  VIADD R19, R25.reuse, 0xffffffff ;  /* 0xffffffff19137836 */ /* 0x040fe20000000000 */
[----:B------:R-:W-:Y:S01]  /*01f0*/  IADD3 R13, PT, PT, R25, 0x1, RZ ;  /* 0x00000001190d7810 */ /* 0x000fe20007ffe0ff */
[--C-:B-1----:R-:W-:Y:S01]  /*0200*/  IMAD.WIDE.U32 R14, R15, 0x4, R8.reuse ;  /* 0x000000040f0e7825 */ /* 0x102fe200078e0008 */
[----:B------:R-:W-:Y:S02]  /*0210*/  MOV R29, 0x461c4000 ;  /* 0x461c4000001d7802 */ /* 0x000fe40000000f00 */
[----:B------:R-:W-:Y:S01]  /*0220*/  IADD3 R21, PT, PT, R25, 0x2, RZ ;  /* 0x0000000219157810 */ /* 0x000fe20007ffe0ff */
[--C-:B------:R-:W-:Y:S01]  /*0230*/  IMAD.WIDE.U32 R16, R17, 0x4, R8.reuse ;  /* 0x0000000411107825 */ /* 0x100fe200078e0008 */
[----:B------:R-:W-:Y:S01]  /*0240*/  IADD3 R27, PT, PT, R25, 0x4, RZ ;  /* 0x00000004191b7810 */ /* 0x000fe20007ffe0ff */
[----:B------:R0:W-:Y:S01]  /*0250*/  STG.E desc[UR8][R14.64], R29 ;  /* 0x0000001d0e007986 */ /* 0x0001e2000c101908 */
[----:B------:R-:W-:Y:S01]  /*0260*/  IADD3 R6, PT, PT, R6, 0x8, RZ ;  /* 0x0000000806067810 */ /* 0x000fe20007ffe0ff */
[----:B------:R-:W-:-:S02]  /*0270*/  IMAD.WIDE.U32 R18, R19, 0x4, R8 ;  /* 0x0000000413127825 */ /* 0x000fc400078e0008 */
[----:B------:R2:W-:Y:S01]  /*0280*/  STG.E desc[UR8][R16.64], R29 ;  /* 0x0000001d10007986 */ /* 0x0005e2000c101908 */
[----:B------:R-:W-:Y:S01]  /*0290*/  ISETP.NE.AND P0, PT, R6, RZ, PT ;  /* 0x000000ff0600720c */ /* 0x000fe20003f05270 */
[C---:B------:R-:W-:Y:S02]  /*02a0*/  VIADD R23, R25.reuse, 0x3 ;  /* 0x0000000319177836 */ /* 0x040fe40000000000 */
[--C-:B------:R-:W-:Y:S01]  /*02b0*/  IMAD.WIDE.U32 R10, R25, 0x4, R8.reuse ;  /* 0x00000004190a7825 */ /* 0x100fe200078e0008 */
[----:B------:R2:W-:Y:S03]  /*02c0*/  STG.E desc[UR8][R18.64], R29 ;  /* 0x0000001d12007986 */ /* 0x0005e6000c101908 */
[--C-:B------:R-:W-:Y:S01]  /*02d0*/  IMAD.WIDE.U32 R12, R13, 0x4, R8.reuse ;  /* 0x000000040d0c7825 */ /* 0x100fe200078e0008 */
[----:B------:R2:W-:Y:S03]  /*02e0*/  STG.E desc[UR8][R10.64], R29 ;  /* 0x0000001d0a007986 */ /* 0x0005e6000c101908 */
[--C-:B------:R-:W-:Y:S01]  /*02f0*/  IMAD.WIDE.U32 R20, R21, 0x4, R8.reuse ;  /* 0x0000000415147825 */ /* 0x100fe200078e0008 */
[----:B------:R2:W-:Y:S03]  /*0300*/  STG.E desc[UR8][R12.64], R29 ;  /* 0x0000001d0c007986 */ /* 0x0005e6000c101908 */
[--C-:B------:R-:W-:Y:S01]  /*0310*/  IMAD.WIDE.U32 R22, R23, 0x4, R8.reuse ;  /* 0x0000000417167825 */ /* 0x100fe200078e0008 */
[----:B------:R2:W-:Y:S03]  /*0320*/  STG.E desc[UR8][R20.64], R29 ;  /* 0x0000001d14007986 */ /* 0x0005e6000c101908 */
[----:B0-----:R-:W-:Y:S01]  /*0330*/  IMAD.WIDE.U32 R14, R27, 0x4, R8 ;  /* 0x000000041b0e7825 */ /* 0x001fe200078e0008 */
[----:B------:R2:W-:Y:S03]  /*0340*/  STG.E desc[UR8][R22.64], R29 ;  /* 0x0000001d16007986 */ /* 0x0005e6000c101908 */
[----:B------:R-:W-:Y:S01]  /*0350*/  VIADD R25, R25, 0x8 ;  /* 0x0000000819197836 */ /* 0x000fe20000000000 */
[----:B------:R2:W-:Y:S01]  /*0360*/  STG.E desc[UR8][R14.64], R29 ;  /* 0x0000001d0e007986 */ /* 0x0005e2000c101908 */
[----:B------:R-:W-:Y:S05]  /*0370*/  @P0 BRA `(.L_x_7) ;  /* 0xfffffffc00900947 */ /* 0x000fea000383ffff */
[----:B------:R-:W-:-:S07]  /*0380*/  MOV R8, R24 ;  /* 0x0000001800087202 */ /* 0x000fce0000000f00 */
.L_x_6:
[----:B------:R-:W0:Y:S02]  /*0390*/  LDC R6, c[0x0][0x39c] ;  /* 0x0000e700ff067b82 */ /* 0x000e240000000800 */
[----:B0-----:R-:W-:-:S04]  /*03a0*/  LOP3.LUT R9, R6, 0x7, RZ, 0xc0, !PT ;  /* 0x0000000706097812 */ /* 0x001fc800078ec0ff */
[----:B------:R-:W-:-:S13]  /*03b0*/  ISETP.NE.AND P0, PT, R9, RZ, PT ;  /* 0x000000ff0900720c */ /* 0x000fda0003f05270 */
[----:B------:R-:W-:Y:S05]  /*03c0*/  @!P0 BRA `(.L_x_8) ;  /* 0x00000000009c8947 */ /* 0x000fea0003800000 */
[----:B------:R-:W-:Y:S02]  /*03d0*/  IADD3 R9, PT, PT, R9, -0x1, RZ ;  /* 0xffffffff09097810 */ /* 0x000fe40007ffe0ff */
[----:B--2---:R-:W-:Y:S02]  /*03e0*/  LOP3.LUT R18, R6, 0x3, RZ, 0xc0, !PT ;  /* 0x0000000306127812 */ /* 0x004fe400078ec0ff */
[----:B------:R-:W-:Y:S02]  /*03f0*/  ISETP.GE.U32.AND P0, PT, R9, 0x3, PT ;  /* 0x000000030900780c */ /* 0x000fe40003f06070 */
[----:B------:R-:W-:-:S11]  /*0400*/  ISETP.NE.AND P1, PT, R18, RZ, PT ;  /* 0x000000ff1200720c */ /* 0x000fd60003f25270 */
[----:B------:R-:W-:Y:S05]  /*0410*/  @!P0 BRA `(.L_x_9) ;  /* 0x00000000003c8947 */ /* 0x000fea0003800000 */
[----:B------:R-:W0:Y:S01]  /*0420*/  LDC.64 R16, c[0x0][0x390] ;  /* 0x0000e400ff107b82 */ /* 0x000e220000000a00 */
[----:B------:R-:W-:Y:S01]  /*0430*/  IADD3 R11, PT, PT, R5, R8, RZ ;  /* 0x00000008050b7210 */ /* 0x000fe20007ffe0ff */
[----:B------:R-:W-:Y:S02]  /*0440*/  HFMA2 R19, -RZ, RZ, 6.109375, 2 ;  /* 0x461c4000ff137431 */ /* 0x000fe400000001ff */
[----:B------:R-:W-:Y:S01]  /*0450*/  VIADD R8, R8, 0x4 ;  /* 0x0000000408087836 */ /* 0x000fe20000000000 */
[C---:B------:R-:W-:Y:S01]  /*0460*/  IADD3 R15, PT, PT, R11.reuse, 0x2, RZ ;  /* 0x000000020b0f7810 */ /* 0x040fe20007ffe0ff */
[C---:B------:R-:W-:Y:S01]  /*0470*/  VIADD R13, R11.reuse, 0x1 ;  /* 0x000000010b0d7836 */ /* 0x040fe20000000000 */
[C---:B------:R-:W-:Y:S01]  /*0480*/  IADD3 R9, PT, PT, R11.reuse, 0x3, RZ ;  /* 0x000000030b097810 */ /* 0x040fe20007ffe0ff */
[----:B0-----:R-:W-:-:S04]  /*0490*/  IMAD.WIDE.U32 R10, R11, 0x4, R16 ;  /* 0x000000040b0a7825 */ /* 0x001fc800078e0010 */
[--C-:B------:R-:W-:Y:S01]  /*04a0*/  IMAD.WIDE.U32 R12, R13, 0x4, R16.reuse ;  /* 0x000000040d0c7825 */ /* 0x100fe200078e0010 */
[----:B------:R0:W-:Y:S03]  /*04b0*/  STG.E desc[UR8][R10.64], R19 ;  /* 0x000000130a007986 */ /* 0x0001e6000c101908 */
[--C-:B------:R-:W-:Y:S01]  /*04c0*/  IMAD.WIDE.U32 R14, R15, 0x4, R16.reuse ;  /* 0x000000040f0e7825 */ /* 0x100fe200078e0010 */
[----:B------:R0:W-:Y:S03]  /*04d0*/  STG.E desc[UR8][R12.64], R19 ;  /* 0x000000130c007986 */ /* 0x0001e6000c101908 */
[----:B------:R-:W-:Y:S01]  /*04e0*/  IMAD.WIDE.U32 R16, R9, 0x4, R16 ;  /* 0x0000000409107825 */ /* 0x000fe200078e0010 */
[----:B------:R0:W-:Y:S04]  /*04f0*/  STG.E desc[UR8][R14.64], R19 ;  /* 0x000000130e007986 */ /* 0x0001e8000c101908 */
[----:B------:R0:W-:Y:S02]  /*0500*/  STG.E desc[UR8][R16.64], R19 ;  /* 0x0000001310007986 */ /* 0x0001e4000c101908 */
.L_x_9:
[----:B------:R-:W-:Y:S05]  /*0510*/  @!P1 BRA `(.L_x_8) ;  /* 0x0000000000489947 */ /* 0x000fea0003800000 */
[----:B------:R-:W-:Y:S02]  /*0520*/  LOP3.LUT R7, R7, 0x1, RZ, 0xc0, !PT ;  /* 0x0000000107077812 */ /* 0x000fe400078ec0ff */
[----:B------:R-:W-:Y:S02]  /*0530*/  ISETP.NE.AND P0, PT, R18, 0x1, PT ;  /* 0x000000011200780c */ /* 0x000fe40003f05270 */
[----:B------:R-:W-:-:S13]  /*0540*/  ISETP.NE.U32.AND P1, PT, R7, 0x1, PT ;  /* 0x000000010700780c */ /* 0x000fda0003f25070 */
[----:B0-----:R-:W0:Y:S01]  /*0550*/  @!P1 LDC.64 R14, c[0x0][0x390] ;  /* 0x0000e400ff0e9b82 */ /* 0x001e220000000a00 */
[----:B------:R-:W-:Y:S05]  /*0560*/  @!P0 BRA `(.L_x_10) ;  /* 0x0000000000248947 */ /* 0x000fea0003800000 */
[----:B------:R-:W1:Y:S01]  /*0570*/  LDC.64 R10, c[0x0][0x390] ;  /* 0x0000e400ff0a7b82 */ /* 0x000e620000000a00 */
[----:B------:R-:W-:Y:S01]  /*0580*/  IADD3 R13, PT, PT, R5, R8, RZ ;  /* 0x00000008050d7210 */ /* 0x000fe20007ffe0ff */
[----:B------:R-:W-:Y:S01]  /*0590*/  VIADD R8, R8, 0x2 ;  /* 0x0000000208087836 */ /* 0x000fe20000000000 */
[----:B------:R-:W-:Y:S02]  /*05a0*/  MOV R7, 0x461c4000 ;  /* 0x461c400000077802 */ /* 0x000fe40000000f00 */
[C---:B------:R-:W-:Y:S01]  /*05b0*/  IADD3 R9, PT, PT, R13.reuse, 0x1, RZ ;  /* 0x000000010d097810 */ /* 0x040fe20007ffe0ff */
[----:B-1----:R-:W-:-:S04]  /*05c0*/  IMAD.WIDE.U32 R12, R13, 0x4, R10 ;  /* 0x000000040d0c7825 */ /* 0x002fc800078e000a */
[----:B------:R-:W-:Y:S01]  /*05d0*/  IMAD.WIDE.U32 R10, R9, 0x4, R10 ;  /* 0x00000004090a7825 */ /* 0x000fe200078e000a */
[----:B------:R1:W-:Y:S04]  /*05e0*/  STG.E desc[UR8][R12.64], R7 ;  /* 0x000000070c007986 */ /* 0x0003e8000c101908 */
[----:B------:R1:W-:Y:S02]  /*05f0*/  STG.E desc[UR8][R10.64], R7 ;  /* 0x000000070a007986 */ /* 0x0003e4000c101908 */
.L_x_10:
[----:B------:R-:W-:Y:S02]  /*0600*/  @!P1 IADD3 R9, PT, PT, R5, R8, RZ ;  /* 0x0000000805099210 */ /* 0x000fe40007ffe0ff */
[----:B-1----:R-:W-:-:S03]  /*0610*/  @!P1 MOV R7, 0x461c4000 ;  /* 0x461c400000079802 */ /* 0x002fc60000000f00 */
[----:B0-----:R-:W-:-:S05]  /*0620*/  @!P1 IMAD.WIDE.U32 R8, R9, 0x4, R14 ;  /* 0x0000000409089825 */ /* 0x001fca00078e000e */
[----:B------:R1:W-:Y:S02]  /*0630*/  @!P1 STG.E desc[UR8][R8.64], R7 ;  /* 0x0000000708009986 */ /* 0x0003e4000c101908 */
.L_x_8:
[----:B0-2---:R-:W0:Y:S01]  /*0640*/  LDC.64 R14, c[0x0][0x390] ;  /* 0x0000e400ff0e7b82 */ /* 0x005e220000000a00 */
[----:B------:R-:W-:Y:S01]  /*0650*/  IADD3 R13, PT, PT, R5, UR4, RZ ;  /* 0x00000004050d7c10 */ /* 0x000fe2000fffe0ff */
[----:B-1----:R-:W-:-:S04]  /*0660*/  HFMA2 R8, -RZ, RZ, 0, 0 ;  /* 0x00000000ff087431 */ /* 0x002fc800000001ff */
[C---:B------:R-:W-:Y:S02]  /*0670*/  VIADD R7, R13.reuse, 0xffffffff ;  /* 0xffffffff0d077836 */ /* 0x040fe40000000000 */
[----:B------:R-:W1:Y:S01]  /*0680*/  LDC.64 R16, c[0x0][0x388] ;  /* 0x0000e200ff107b82 */ /* 0x000e620000000a00 */
[----:B0-----:R-:W-:-:S04]  /*0690*/  IMAD.WIDE.U32 R10, R13, 0x4, R14 ;  /* 0x000000040d0a7825 */ /* 0x001fc800078e000e */
[----:B------:R-:W-:-:S04]  /*06a0*/  IMAD.WIDE.U32 R14, R7, 0x4, R14 ;  /* 0x00000004070e7825 */ /* 0x000fc800078e000e */
[----:B-1----:R-:W-:-:S04]  /*06b0*/  IMAD.WIDE.U32 R12, R13, 0x4, R16 ;  /* 0x000000040d0c7825 */ /* 0x002fc800078e0010 */
[----:B------:R-:W-:-:S07]  /*06c0*/  IMAD.WIDE.U32 R16, R7, 0x4, R16 ;  /* 0x0000000407107825 */ /* 0x000fce00078e0010 */
.L_x_24:
[----:B------:R-:W-:Y:S01]  /*06d0*/  ISETP.NE.AND P0, PT, R3, R8, PT ;  /* 0x000000080300720c */ /* 0x000fe20003f05270 */
[----:B------:R-:W-:-:S12]  /*06e0*/  BSSY.RECONVERGENT B0, `(.L_x_11) ;  /* 0x000008b000007945 */ /* 0x000fd80003800200 */
[----:B-123--:R-:W-:Y:S05]  /*06f0*/  @!P0 BRA `(.L_x_12) ;  /* 0x0000000800248947 */ /* 0x00efea0003800000 */
[----:B------:R-:W0:Y:S08]  /*0700*/  LDC R7, c[0x0][0x398] ;  /* 0x0000e600ff077b82 */ /* 0x000e300000000800 */
[----:B------:R-:W1:Y:S01]  /*0710*/  LDC.64 R18, c[0x0][0x380] ;  /* 0x0000e000ff127b82 */ /* 0x000e620000000a00 */
[----:B0-----:R-:W-:-:S04]  /*0720*/  IMAD R7, R7, UR5, R8 ;  /* 0x0000000507077c24 */ /* 0x001fc8000f8e0208 */
[----:B-1----:R-:W-:-:S05]  /*0730*/  IMAD.WIDE.U32 R18, R7, 0xc, R18 ;  /* 0x0000000c07127825 */ /* 0x002fca00078e0012 */
[----:B------:R-:W2:Y:S04]  /*0740*/  LDG.E R9, desc[UR8][R18.64+0x4] ;  /* 0x0000040812097981 */ /* 0x000ea8000c1e1900 */
[----:B------:R-:W3:Y:S04]  /*0750*/  LDG.E R7, desc[UR8][R18.64] ;  /* 0x0000000812077981 */ /* 0x000ee8000c1e1900 */
[----:B------:R-:W4:Y:S01]  /*0760*/  LDG.E R21, desc[UR8][R18.64+0x8] ;  /* 0x0000080812157981 */ /* 0x000f22000c1e1900 */
[----:B------:R-:W-:Y:S01]  /*0770*/  BSSY.RECONVERGENT B1, `(.L_x_13) ;  /* 0x0000013000017945 */ /* 0x000fe20003800200 */
[----:B--2--5:R-:W-:Y:S01]  /*0780*/  FADD R9, R2, -R9 ;  /* 0x8000000902097221 */ /* 0x024fe20000000000 */
[----:B---3--:R-:W-:-:S03]  /*0790*/  FADD R7, R0, -R7 ;  /* 0x8000000700077221 */ /* 0x008fc60000000000 */
[----:B------:R-:W-:Y:S01]  /*07a0*/  FMUL R20, R9, R9 ;  /* 0x0000000909147220 */ /* 0x000fe20000400000 */
[----:B----4-:R-:W-:-:S03]  /*07b0*/  FADD R21, R4, -R21 ;  /* 0x8000001504157221 */ /* 0x010fc60000000000 */
[----:B------:R-:W-:-:S04]  /*07c0*/  FFMA R20, R7, R7, R20 ;  /* 0x0000000707147223 */ /* 0x000fc80000000014 */
[----:B------:R-:W-:-:S04]  /*07d0*/  FFMA R20, R21, R21, R20 ;  /* 0x0000001515147223 */ /* 0x000fc80000000014 */
[----:B------:R0:W1:Y:S01]  /*07e0*/  MUFU.RSQ R9, R20 ;  /* 0x0000001400097308 */ /* 0x0000620000001400 */
[----:B------:R-:W-:-:S04]  /*07f0*/  IADD3 R7, PT, PT, R20, -0xd000000, RZ ;  /* 0xf300000014077810 */ /* 0x000fc80007ffe0ff */
[----:B------:R-:W-:-:S13]  /*0800*/  ISETP.GT.U32.AND P0, PT, R7, 0x727fffff, PT ;  /* 0x727fffff0700780c */ /* 0x000fda0003f04070 */
[----:B01----:R-:W-:Y:S05]  /*0810*/  @!P0 BRA `(.L_x_14) ;  /* 0x0000000000108947 */ /* 0x003fea0003800000 */
[----:B------:R-:W-:-:S07]  /*0820*/  MOV R22, 0x840 ;  /* 0x0000084000167802 */ /* 0x000fce0000000f00 */
[----:B------:R-:W-:Y:S05]  /*0830*/  CALL.REL.NOINC `($__internal_1_$__cuda_sm20_sqrt_rn_f32_slowpath) ;  /* 0x0000000c002c7944 */ /* 0x000fea0003c00000 */
[----:B------:R-:W-:Y:S01]  /*0840*/  MOV R7, R9 ;  /* 0x0000000900077202 */ /* 0x000fe20000000f00 */
[----:B------:R-:W-:Y:S06]  /*0850*/  BRA `(.L_x_15) ;  /* 0x0000000000107947 */ /* 0x000fec0003800000 */
.L_x_14:
[----:B------:R-:W-:Y:S01]  /*0860*/  FMUL.FTZ R7, R20, R9 ;  /* 0x0000000914077220 */ /* 0x000fe20000410000 */
[----:B------:R-:W-:-:S03]  /*0870*/  FMUL.FTZ R9, R9, 0.5 ;  /* 0x3f00000009097820 */ /* 0x000fc60000410000 */
[----:B------:R-:W-:-:S04]  /*0880*/  FFMA R18, -R7, R7, R20 ;  /* 0x0000000707127223 */ /* 0x000fc80000000114 */
[----:B------:R-:W-:-:S07]  /*0890*/  FFMA R7, R18, R9, R7 ;  /* 0x0000000912077223 */ /* 0x000fce0000000007 */
.L_x_15:
[----:B------:R-:W-:Y:S05]  /*08a0*/  BSYNC.RECONVERGENT B1 ;  /* 0x0000000000017941 */ /* 0x000fea0003800200 */
.L_x_13:
[----:B------:R-:W0:Y:S02]  /*08b0*/  LDCU.64 UR10, c[0x0][0x390] ;  /* 0x00007200ff0a77ac */ /* 0x000e240008000a00 */
[----:B0-----:R-:W-:Y:S01]  /*08c0*/  MOV R19, UR11 ;  /* 0x0000000b00137c02 */ /* 0x001fe20008000f00 */
[----:B------:R-:W-:-:S04]  /*08d0*/  IMAD.U32 R18, RZ, RZ, UR10 ;  /* 0x0000000aff127e24 */ /* 0x000fc8000f8e00ff */
[----:B------:R-:W-:-:S05]  /*08e0*/  IMAD.WIDE.U32 R20, R5, 0x4, R18 ;  /* 0x0000000405147825 */ /* 0x000fca00078e0012 */
[----:B------:R-:W2:Y:S01]  /*08f0*/  LDG.E R22, desc[UR8][R20.64] ;  /* 0x0000000814167981 */ /* 0x000ea2000c1e1900 */
[----:B------:R-:W-:Y:S01]  /*0900*/  BSSY.RELIABLE B1, `(.L_x_16) ;  /* 0x0000015000017945 */ /* 0x000fe20003800100 */
[----:B------:R-:W-:Y:S01]  /*0910*/  HFMA2 R34, -RZ, RZ, 0, 0 ;  /* 0x00000000ff227431 */ /* 0x000fe200000001ff */
[----:B------:R-:W-:Y:S02]  /*0920*/  MOV R9, R5 ;  /* 0x0000000500097202 */ /* 0x000fe40000000f00 */
[----:B--2---:R-:W-:-:S13]  /*0930*/  FSETP.GEU.AND P0, PT, R7, R22, PT ;  /* 0x000000160700720b */ /* 0x004fda0003f0e000 */
[----:B------:R-:W-:Y:S05]  /*0940*/  @!P0 BRA `(.L_x_17) ;  /* 0x0000000000408947 */ /* 0x000fea0003800000 */
[----:B------:R-:W-:Y:S01]  /*0950*/  BSSY.RELIABLE B2, `(.L_x_17) ;  /* 0x000000f000027945 */ /* 0x000fe20003800100 */
.L_x_18:
[----:B------:R-:W0:Y:S01]  /*0960*/  LDCU UR7, c[0x0][0x39c] ;  /* 0x00007380ff0777ac */ /* 0x000e220008000800 */
[----:B------:R-:W-:-:S05]  /*0970*/  VIADD R34, R34, 0x1 ;  /* 0x0000000122227836 */ /* 0x000fca0000000000 */
[----:B0-----:R-:W-:-:S13]  /*0980*/  ISETP.NE.AND P0, PT, R34, UR7, PT ;  /* 0x0000000722007c0c */ /* 0x001fda000bf05270 */
[----:B------:R-:W-:Y:S05]  /*0990*/  @!P0 BREAK.RELIABLE B2 ;  /* 0x0000000000028942 */ /* 0x000fea0003800100 */
[----:B------:R-:W-:Y:S05]  /*09a0*/  @!P0 BREAK.RELIABLE B1 ;  /* 0x0000000000018942 */ /* 0x000fea0003800100 */
[----:B------:R-:W-:Y:S05]  /*09b0*/  @!P0 BRA `(.L_x_12) ;  /* 0x0000000400748947 */ /* 0x000fea0003800000 */
[----:B------:R-:W0:Y:S01]  /*09c0*/  LDCU.64 UR10, c[0x0][0x390] ;  /* 0x00007200ff0a77ac */ /* 0x000e220008000a00 */
[----:B------:R-:W-:Y:S02]  /*09d0*/  IADD3 R9, PT, PT, R5, R34, RZ ;  /* 0x0000002205097210 */ /* 0x000fe40007ffe0ff */
[----:B0-----:R-:W-:Y:S02]  /*09e0*/  MOV R18, UR10 ;  /* 0x0000000a00127c02 */ /* 0x001fe40008000f00 */
[----:B------:R-:W-:-:S03]  /*09f0*/  MOV R19, UR11 ;  /* 0x0000000b00137c02 */ /* 0x000fc60008000f00 */
[----:B------:R-:W-:-:S05]  /*0a00*/  IMAD.WIDE.U32 R20, R9, 0x4, R18 ;  /* 0x0000000409147825 */ /* 0x000fca00078e0012 */
[----:B------:R-:W2:Y:S02]  /*0a10*/  LDG.E R22, desc[UR8][R20.64] ;  /* 0x0000000814167981 */ /* 0x000ea4000c1e1900 */
[----:B--2---:R-:W-:-:S13]  /*0a20*/  FSETP.GEU.AND P0, PT, R7, R22, PT ;  /* 0x000000160700720b */ /* 0x004fda0003f0e000 */
[----:B------:R-:W-:Y:S05]  /*0a30*/  @P0 BRA `(.L_x_18) ;  /* 0xfffffffc00c80947 */ /* 0x000fea000383ffff */
[----:B------:R-:W-:Y:S05]  /*0a40*/  BSYNC.RELIABLE B2 ;  /* 0x0000000000027941 */ /* 0x000fea0003800100 */
.L_x_17:
[----:B------:R-:W-:Y:S05]  /*0a50*/  BSYNC.RELIABLE B1 ;  /* 0x0000000000017941 */ /* 0x000fea0003800100 */
.L_x_16:
[----:B------:R-:W-:Y:S01]  /*0a60*/  ISETP.LE.AND P0, PT, R34, UR4, PT ;  /* 0x0000000422007c0c */ /* 0x000fe2000bf03270 */
[----:B------:R-:W-:-:S12]  /*0a70*/  BSSY.RECONVERGENT B1, `(.L_x_19) ;  /* 0x000004d000017945 */ /* 0x000fd80003800200 */
[----:B------:R-:W-:Y:S05]  /*0a80*/  @!P0 BRA `(.L_x_20) ;  /* 0x00000004002c8947 */ /* 0x000fea0003800000 */
[----:B------:R-:W0:Y:S01]  /*0a90*/  LDCU UR7, c[0x0][0x39c] ;  /* 0x00007380ff0777ac */ /* 0x000e220008000800 */
[----:B------:R-:W-:Y:S01]  /*0aa0*/  LOP3.LUT R22, RZ, R34, RZ, 0x33, !PT ;  /* 0x00000022ff167212 */ /* 0x000fe200078e33ff */
[----:B------:R-:W-:Y:S01]  /*0ab0*/  BSSY.RECONVERGENT B2, `(.L_x_21) ;  /* 0x0000021000027945 */ /* 0x000fe20003800200 */
[----:B------:R-:W-:-:S03]  /*0ac0*/  MOV R36, UR4 ;  /* 0x0000000400247c02 */ /* 0x000fc60008000f00 */
[----:B0-----:R-:W-:-:S05]  /*0ad0*/  VIADD R22, R22, UR7 ;  /* 0x0000000716167c36 */ /* 0x001fca0008000000 */
[----:B------:R-:W-:-:S13]  /*0ae0*/  LOP3.LUT P0, R28, R22, 0x3, RZ, 0xc0, !PT ;  /* 0x00000003161c7812 */ /* 0x000fda000780c0ff */
[----:B------:R-:W-:Y:S05]  /*0af0*/  @!P0 BRA `(.L_x_22) ;  /* 0x0000000000708947 */ /* 0x000fea0003800000 */
[----:B------:R-:W2:Y:S01]  /*0b00*/  LDG.E R29, desc[UR8][R10.64] ;  /* 0x000000080a1d7981 */ /* 0x000ea2000c1e1900 */
[----:B------:R-:W-:Y:S01]  /*0b10*/  IADD3 R27, PT, PT, R5, UR4, RZ ;  /* 0x00000004051b7c10 */ /* 0x000fe2000fffe0ff */
[----:B------:R-:W0:Y:S03]  /*0b20*/  LDC.64 R22, c[0x0][0x388] ;  /* 0x0000e200ff167b82 */ /* 0x000e260000000a00 */
[----:B------:R-:W-:-:S05]  /*0b30*/  IADD3 R27, PT, PT, R27, 0x1, RZ ;  /* 0x000000011b1b7810 */ /* 0x000fca0007ffe0ff */
[----:B------:R-:W-:-:S05]  /*0b40*/  IMAD.WIDE.U32 R24, R27, 0x4, R18 ;  /* 0x000000041b187825 */ /* 0x000fca00078e0012 */
[----:B--2---:R1:W-:Y:S04]  /*0b50*/  STG.E desc[UR8][R24.64], R29 ;  /* 0x0000001d18007986 */ /* 0x0043e8000c101908 */
[----:B------:R-:W2:Y:S01]  /*0b60*/  LDG.E R31, desc[UR8][R12.64] ;  /* 0x000000080c1f7981 */ /* 0x000ea2000c1e1900 */
[----:B0-----:R-:W-:Y:S01]  /*0b70*/  IMAD.WIDE.U32 R26, R27, 0x4, R22 ;  /* 0x000000041b1a7825 */ /* 0x001fe200078e0016 */
[----:B------:R-:W-:-:S03]  /*0b80*/  ISETP.NE.AND P0, PT, R28, 0x1, PT ;  /* 0x000000011c00780c */ /* 0x000fc60003f05270 */
[----:B------:R-:W-:Y:S01]  /*0b90*/  VIADD R36, R6, 0xfffffffd ;  /* 0xfffffffd06247836 */ /* 0x000fe20000000000 */
[----:B--2---:R1:W-:Y:S09]  /*0ba0*/  STG.E desc[UR8][R26.64], R31 ;  /* 0x0000001f1a007986 */ /* 0x0043f2000c101908 */
[----:B------:R-:W-:Y:S05]  /*0bb0*/  @!P0 BRA `(.L_x_22) ;  /* 0x0000000000408947 */ /* 0x000fea0003800000 */
[----:B-1----:R-:W2:Y:S04]  /*0bc0*/  LDG.E R25, desc[UR8][R14.64] ;  /* 0x000000080e197981 */ /* 0x002ea8000c1e1900 */
[----:B--2---:R0:W-:Y:S04]  /*0bd0*/  STG.E desc[UR8][R10.64], R25 ;  /* 0x000000190a007986 */ /* 0x0041e8000c101908 */
[----:B------:R-:W2:Y:S01]  /*0be0*/  LDG.E R27, desc[UR8][R16.64] ;  /* 0x00000008101b7981 */ /* 0x000ea2000c1e1900 */
[----:B------:R-:W-:Y:S02]  /*0bf0*/  ISETP.NE.AND P0, PT, R28, 0x2, PT ;  /* 0x000000021c00780c */ /* 0x000fe40003f05270 */
[----:B------:R-:W-:Y:S01]  /*0c00*/  IADD3 R36, PT, PT, R6, -0x4, RZ ;  /* 0xfffffffc06247810 */ /* 0x000fe20007ffe0ff */
[----:B--2---:R0:W-:Y:S10]  /*0c10*/  STG.E desc[UR8][R12.64], R27 ;  /* 0x0000001b0c007986 */ /* 0x0041f4000c101908 */
[----:B------:R-:W-:Y:S05]  /*0c20*/  @!P0 BRA `(.L_x_22) ;  /* 0x0000000000248947 */ /* 0x000fea0003800000 */
[----:B0-----:R-:W-:-:S04]  /*0c30*/  IADD3 R27, PT, PT, R5, UR4, RZ ;  /* 0x00000004051b7c10 */ /* 0x001fc8000fffe0ff */
[----:B------:R-:W-:-:S05]  /*0c40*/  IADD3 R27, PT, PT, R27, -0x2, RZ ;  /* 0xfffffffe1b1b7810 */ /* 0x000fca0007ffe0ff */
[----:B------:R-:W-:-:S06]  /*0c50*/  IMAD.WIDE.U32 R24, R27, 0x4, R18 ;  /* 0x000000041b187825 */ /* 0x000fcc00078e0012 */
[----:B------:R-:W2:Y:S01]  /*0c60*/  LDG.E R25, desc[UR8][R24.64] ;  /* 0x0000000818197981 */ /* 0x000ea2000c1e1900 */
[----:B------:R-:W-:-:S03]  /*0c70*/  IMAD.WIDE.U32 R22, R27, 0x4, R22 ;  /* 0x000000041b167825 */ /* 0x000fc600078e0016 */
[----:B--2---:R2:W-:Y:S04]  /*0c80*/  STG.E desc[UR8][R14.64], R25 ;  /* 0x000000190e007986 */ /* 0x0045e8000c101908 */
[----:B------:R-:W3:Y:S01]  /*0c90*/  LDG.E R23, desc[UR8][R22.64] ;  /* 0x0000000816177981 */ /* 0x000ee2000c1e1900 */
[----:B------:R-:W-:-:S03]  /*0ca0*/  VIADD R36, R6, 0xfffffffb ;  /* 0xfffffffb06247836 */ /* 0x000fc60000000000 */
[----:B---3--:R2:W-:Y:S04]  /*0cb0*/  STG.E desc[UR8][R16.64], R23 ;  /* 0x0000001710007986 */ /* 0x0085e8000c101908 */
.L_x_22:
[----:B------:R-:W-:Y:S05]  /*0cc0*/  BSYNC.RECONVERGENT B2 ;  /* 0x0000000000027941 */ /* 0x000fea0003800200 */
.L_x_21:
[----:B------:R-:W-:-:S04]  /*0cd0*/  IADD3 R22, PT, PT, -R34, UR4, RZ ;  /* 0x0000000422167c10 */ /* 0x000fc8000fffe1ff */
[----:B------:R-:W-:-:S13]  /*0ce0*/  ISETP.GE.U32.AND P0, PT, R22, 0x3, PT ;  /* 0x000000031600780c */ /* 0x000fda0003f06070 */
[----:B------:R-:W-:Y:S05]  /*0cf0*/  @!P0 BRA `(.L_x_20) ;  /* 0x0000000000908947 */ /* 0x000fea0003800000 */
.L_x_23:
[----:B------:R-:W-:Y:S01]  /*0d00*/  IADD3 R35, PT, PT, R5, R36, RZ ;  /* 0x0000002405237210 */ /* 0x000fe20007ffe0ff */
[----:B--23--:R-:W2:Y:S04]  /*0d10*/  LDC.64 R22, c[0x0][0x388] ;  /* 0x0000e200ff167b82 */ /* 0x00cea80000000a00 */
[----:B01----:R-:W-:-:S05]  /*0d20*/  IMAD.WIDE.U32 R26, R35, 0x4, R18 ;  /* 0x00000004231a7825 */ /* 0x003fca00078e0012 */
[----:B------:R-:W3:Y:S01]  /*0d30*/  LDG.E R37, desc[UR8][R26.64] ;  /* 0x000000081a257981 */ /* 0x000ee2000c1e1900 */
[----:B------:R-:W-:-:S05]  /*0d40*/  IADD3 R33, PT, PT, R35, 0x1, RZ ;  /* 0x0000000123217810 */ /* 0x000fca0007ffe0ff */
[----:B------:R-:W-:-:S04]  /*0d50*/  IMAD.WIDE.U32 R28, R33, 0x4, R18 ;  /* 0x00000004211c7825 */ /* 0x000fc800078e0012 */
[--C-:B--2---:R-:W-:Y:S01]  /*0d60*/  IMAD.WIDE.U32 R30, R35, 0x4, R22.reuse ;  /* 0x00000004231e7825 */ /* 0x104fe200078e0016 */
[----:B---3--:R0:W-:Y:S04]  /*0d70*/  STG.E desc[UR8][R28.64], R37 ;  /* 0x000000251c007986 */ /* 0x0081e8000c101908 */
[----:B------:R-:W2:Y:S01]  /*0d80*/  LDG.E R25, desc[UR8][R30.64] ;  /* 0x000000081e197981 */ /* 0x000ea2000c1e1900 */
[----:B------:R-:W-:Y:S01]  /*0d90*/  IMAD.WIDE.U32 R32, R33, 0x4, R22 ;  /* 0x0000000421207825 */ /* 0x000fe200078e0016 */
[----:B0-----:R-:W-:-:S04]  /*0da0*/  IADD3 R29, PT, PT, R35, -0x1, RZ ;  /* 0xffffffff231d7810 */ /* 0x001fc80007ffe0ff */
[----:B--2---:R0:W-:Y:S02]  /*0db0*/  STG.E desc[UR8][R32.64], R25 ;  /* 0x0000001920007986 */ /* 0x0041e4000c101908 */
[----:B0-----:R-:W-:-:S05]  /*0dc0*/  IMAD.WIDE.U32 R24, R29, 0x4, R18 ;  /* 0x000000041d187825 */ /* 0x001fca00078e0012 */
[----:B------:R-:W2:Y:S04]  /*0dd0*/  LDG.E R37, desc[UR8][R24.64] ;  /* 0x0000000818257981 */ /* 0x000ea8000c1e1900 */
[----:B--2---:R0:W-:Y:S02]  /*0de0*/  STG.E desc[UR8][R26.64], R37 ;  /* 0x000000251a007986 */ /* 0x0041e4000c101908 */
[----:B0-----:R-:W-:-:S05]  /*0df0*/  IMAD.WIDE.U32 R26, R29, 0x4, R22 ;  /* 0x000000041d1a7825 */ /* 0x001fca00078e0016 */
[----:B------:R-:W2:Y:S01]  /*0e00*/  LDG.E R29, desc[UR8][R26.64] ;  /* 0x000000081a1d7981 */ /* 0x000ea2000c1e1900 */
[----:B------:R-:W-:-:S03]  /*0e10*/  VIADD R33, R35, 0xfffffffe ;  /* 0xfffffffe23217836 */ /* 0x000fc60000000000 */
[----:B--2---:R0:W-:Y:S02]  /*0e20*/  STG.E desc[UR8][R30.64], R29 ;  /* 0x0000001d1e007986 */ /* 0x0041e4000c101908 */
[----:B0-----:R-:W-:-:S05]  /*0e30*/  IMAD.WIDE.U32 R28, R33, 0x4, R18 ;  /* 0x00000004211c7825 */ /* 0x001fca00078e0012 */
[----:B------:R-:W2:Y:S01]  /*0e40*/  LDG.E R31, desc[UR8][R28.64] ;  /* 0x000000081c1f7981 */ /* 0x000ea2000c1e1900 */
[----:B------:R-:W-:Y:S01]  /*0e50*/  IMAD.WIDE.U32 R32, R33, 0x4, R22 ;  /* 0x0000000421207825 */ /* 0x000fe200078e0016 */
[----:B------:R-:W-:Y:S02]  /*0e60*/  IADD3 R35, PT, PT, R35, -0x3, RZ ;  /* 0xfffffffd23237810 */ /* 0x000fe40007ffe0ff */
[----:B--2---:R0:W-:Y:S04]  /*0e70*/  STG.E desc[UR8][R24.64], R31 ;  /* 0x0000001f18007986 */ /* 0x0041e8000c101908 */
[----:B------:R-:W2:Y:S01]  /*0e80*/  LDG.E R37, desc[UR8][R32.64] ;  /* 0x0000000820257981 */ /* 0x000ea2000c1e1900 */
[----:B0-----:R-:W-:-:S03]  /*0e90*/  IMAD.WIDE.U32 R24, R35, 0x4, R18 ;  /* 0x0000000423187825 */ /* 0x001fc600078e0012 */
[----:B--2---:R3:W-:Y:S04]  /*0ea0*/  STG.E desc[UR8][R26.64], R37 ;  /* 0x000000251a007986 */ /* 0x0047e8000c101908 */
[----:B------:R-:W2:Y:S01]  /*0eb0*/  LDG.E R25, desc[UR8][R24.64] ;  /* 0x0000000818197981 */ /* 0x000ea2000c1e1900 */
[----:B------:R-:W-:-:S03]  /*0ec0*/  IMAD.WIDE.U32 R22, R35, 0x4, R22 ;  /* 0x0000000423167825 */ /* 0x000fc600078e0016 */
[----:B--2---:R3:W-:Y:S04]  /*0ed0*/  STG.E desc[UR8][R28.64], R25 ;  /* 0x000000191c007986 */ /* 0x0047e8000c101908 */
[----:B------:R-:W2:Y:S01]  /*0ee0*/  LDG.E R23, desc[UR8][R22.64] ;  /* 0x0000000816177981 */ /* 0x000ea2000c1e1900 */
[C---:B------:R-:W-:Y:S02]  /*0ef0*/  IADD3 R31, PT, PT, R36.reuse, -0x3, RZ ;  /* 0xfffffffd241f7810 */ /* 0x040fe40007ffe0ff */
[----:B------:R-:W-:Y:S02]  /*0f00*/  IADD3 R36, PT, PT, R36, -0x4, RZ ;  /* 0xfffffffc24247810 */ /* 0x000fe40007ffe0ff */
[----:B------:R-:W-:Y:S01]  /*0f10*/  ISETP.GT.AND P0, PT, R31, R34, PT ;  /* 0x000000221f00720c */ /* 0x000fe20003f04270 */
[----:B--2---:R3:W-:-:S12]  /*0f20*/  STG.E desc[UR8][R32.64], R23 ;  /* 0x0000001720007986 */ /* 0x0047d8000c101908 */
[----:B------:R-:W-:Y:S05]  /*0f30*/  @P0 BRA `(.L_x_23) ;  /* 0xfffffffc00700947 */ /* 0x000fea000383ffff */
.L_x_20:
[----:B------:R-:W-:Y:S05]  /*0f40*/  BSYNC.RECONVERGENT B1 ;  /* 0x0000000000017941 */ /* 0x000fea0003800200 */
.L_x_19:
[----:B------:R-:W4:Y:S01]  /*0f50*/  LDC.64 R18, c[0x0][0x388] ;  /* 0x0000e200ff127b82 */ /* 0x000f220000000a00 */
[----:B------:R0:W-:Y:S01]  /*0f60*/  STG.E desc[UR8][R20.64], R7 ;  /* 0x0000000714007986 */ /* 0x0001e2000c101908 */
[----:B----4-:R-:W-:-:S05]  /*0f70*/  IMAD.WIDE.U32 R18, R9, 0x4, R18 ;  /* 0x0000000409127825 */ /* 0x010fca00078e0012 */
[----:B------:R0:W-:Y:S02]  /*0f80*/  STG.E desc[UR8][R18.64], R8 ;  /* 0x0000000812007986 */ /* 0x0001e4000c101908 */
.L_x_12:
[----:B------:R-:W-:Y:S05]  /*0f90*/  BSYNC.RECONVERGENT B0 ;  /* 0x0000000000007941 */ /* 0x000fea0003800200 */
.L_x_11:
[----:B------:R-:W4:Y:S01]  /*0fa0*/  LDCU UR7, c[0x0][0x398] ;  /* 0x00007300ff0777ac */ /* 0x000f220008000800 */
[----:B0-----:R-:W-:-:S05]  /*0fb0*/  VIADD R8, R8, 0x1 ;  /* 0x0000000108087836 */ /* 0x001fca0000000000 */
[----:B----4-:R-:W-:-:S13]  /*0fc0*/  ISETP.NE.AND P0, PT, R8, UR7, PT ;  /* 0x0000000708007c0c */ /* 0x010fda000bf05270 */
[----:B------:R-:W-:Y:S05]  /*0fd0*/  @P0 BRA `(.L_x_24) ;  /* 0xfffffff400bc0947 */ /* 0x000fea000383ffff */
[----:B------:R-:W-:-:S04]  /*0fe0*/  IADD3 R3, PT, PT, R3, UR6, RZ ;  /* 0x0000000603037c10 */ /* 0x000fc8000fffe0ff */
[----:B------:R-:W-:-:S13]  /*0ff0*/  ISETP.GE.U32.AND P0, PT, R3, UR7, PT ;  /* 0x0000000703007c0c */ /* 0x000fda000bf06070 */
[----:B------:R-:W-:Y:S05]  /*1000*/  @!P0 BRA `(.L_x_25) ;  /* 0xfffffff0002c8947 */ /* 0x000fea000383ffff */
[----:B------:R-:W-:Y:S05]  /*1010*/  EXIT ;  /* 0x000000000000794d */ /* 0x000fea0003800000 */
.L_x_5:
[----:B------:R-:W-:-:S13]  /*1020*/  ISETP.NE.AND P0, PT, RZ, UR4, PT ;  /* 0x00000004ff007c0c */ /* 0x000fda000bf05270 */
[----:B------:R-:W-:Y:S05]  /*1030*/  @!P0 EXIT ;  /* 0x000000000000894d */ /* 0x000fea0003800000 */
[----:B------:R-:W-:Y:S02]  /*1040*/  ULOP3.LUT UR7, UR4, 0x7, URZ, 0xc0, !UPT ;  /* 0x0000000704077892 */ /* 0x000fe4000f8ec0ff */
[----:B------:R-:W-:Y:S02]  /*1050*/  ULOP3.LUT UR11, UR4, 0x3, URZ, 0xc0, !UPT ;  /* 0x00000003040b7892 */ /* 0x000fe4000f8ec0ff */
[----:B------:R-:W-:Y:S02]  /*1060*/  UIADD3 UR10, UPT, UPT, UR7, -0x1, URZ ;  /* 0xffffffff070a7890 */ /* 0x000fe4000fffe0ff */
[----:B------:R-:W-:Y:S02]  /*1070*/  ULOP3.LUT UR4, UR4, 0xfffffff8, URZ, 0xc0, !UPT ;  /* 0xfffffff804047892 */ /* 0x000fe4000f8ec0ff */
[----:B------:R-:W-:-:S11]  /*1080*/  UISETP.GE.U32.AND UP0, UPT, UR10, 0x3, UPT ;  /* 0x000000030a00788c */ /* 0x000fd6000bf06070 */
.L_x_30:
[----:B0123--:R-:W0:Y:S01]  /*1090*/  LDC R0, c[0x0][0x398] ;  /* 0x0000e600ff007b82 */ /* 0x00fe220000000800 */
[----:B------:R-:W-:-:S07]  /*10a0*/  HFMA2 R6, -RZ, RZ, 0, 0 ;  /* 0x00000000ff067431 */ /* 0x000fce00000001ff */
[----:B------:R-:W1:Y:S08]  /*10b0*/  LDC R2, c[0x0][0x39c] ;  /* 0x0000e700ff027b82 */ /* 0x000e700000000800 */
[----:B------:R-:W2:Y:S01]  /*10c0*/  LDC.64 R4, c[0x0][0x390] ;  /* 0x0000e400ff047b82 */ /* 0x000ea20000000a00 */
[----:B0-----:R-:W-:Y:S01]  /*10d0*/  IMAD R7, R0, UR5, R3 ;  /* 0x0000000500077c24 */ /* 0x001fe2000f8e0203 */
[----:B------:R-:W-:-:S04]  /*10e0*/  IADD3 R3, PT, PT, R3, UR6, RZ ;  /* 0x0000000603037c10 */ /* 0x000fc8000fffe0ff */
[----:B------:R-:W-:-:S13]  /*10f0*/  ISETP.GE.U32.AND P0, PT, R3, R0, PT ;  /* 0x000000000300720c */ /* 0x000fda0003f06070 */
.L_x_26:
[--C-:B-1----:R-:W-:Y:S01]  /*1100*/  IMAD R25, R7, R2, R6.reuse ;  /* 0x0000000207197224 */ /* 0x102fe200078e0206 */
[----:B---3--:R-:W-:Y:S01]  /*1110*/  MOV R0, 0x461c4000 ;  /* 0x461c400000007802 */ /* 0x008fe20000000f00 */
[----:B------:R-:W-:Y:S01]  /*1120*/  IMAD.MOV.U32 R22, RZ, RZ, R6 ;  /* 0x000000ffff167224 */ /* 0x000fe200078e0006 */
[----:B------:R-:W-:Y:S01]  /*1130*/  IADD3 R6, PT, PT, R6, 0x8, RZ ;  /* 0x0000000806067810 */ /* 0x000fe20007ffe0ff */
[C---:B------:R-:W-:Y:S01]  /*1140*/  VIADD R11, R25.reuse, 0x1 ;  /* 0x00000001190b7836 */ /* 0x040fe20000000000 */
[C---:B------:R-:W-:Y:S01]  /*1150*/  IADD3 R13, PT, PT, R25.reuse, 0x2, RZ ;  /* 0x00000002190d7810 */ /* 0x040fe20007ffe0ff */
[C-C-:B--2---:R-:W-:Y:S01]  /*1160*/  IMAD.WIDE.U32 R8, R25.reuse, 0x4, R4.reuse ;  /* 0x0000000419087825 */ /* 0x144fe200078e0004 */
[C---:B------:R-:W-:Y:S02]  /*1170*/  IADD3 R15, PT, PT, R25.reuse, 0x3, RZ ;  /* 0x00000003190f7810 */ /* 0x040fe40007ffe0ff */
[C---:B------:R-:W-:Y:S01]  /*1180*/  IADD3 R19, PT, PT, R25.reuse, 0x5, RZ ;  /* 0x0000000519137810 */ /* 0x040fe20007ffe0ff */
[C---:B------:R-:W-:Y:S01]  /*1190*/  VIADD R17, R25.reuse, 0x4 ;  /* 0x0000000419117836 */ /* 0x040fe20000000000 */
[----:B------:R-:W-:Y:S01]  /*11a0*/  IADD3 R21, PT, PT, R25, 0x6, RZ ;  /* 0x0000000619157810 */ /* 0x000fe20007ffe0ff */
[--C-:B------:R-:W-:Y:S01]  /*11b0*/  IMAD.WIDE.U32 R10, R11, 0x4, R4.reuse ;  /* 0x000000040b0a7825 */ /* 0x100fe200078e0004 */
[----:B------:R-:W-:Y:S01]  /*11c0*/  IADD3 R23, PT, PT, R25, 0x7, RZ ;  /* 0x0000000719177810 */ /* 0x000fe20007ffe0ff */
[----:B------:R0:W-:Y:S01]  /*11d0*/  STG.E desc[UR8][R8.64], R0 ;  /* 0x0000000008007986 */ /* 0x0001e2000c101908 */
[----:B------:R-:W-:Y:S01]  /*11e0*/  ISETP.NE.AND P1, PT, R6, UR4, PT ;  /* 0x0000000406007c0c */ /* 0x000fe2000bf25270 */
[----:B------:R-:W-:-:S02]  /*11f0*/  IMAD.WIDE.U32 R12, R13, 0x4, R4 ;  /* 0x000000040d0c7825 */ /* 0x000fc400078e0004 */
[----:B------:R3:W-:Y:S02]  /*1200*/  STG.E desc[UR8][R10.64], R0 ;  /* 0x000000000a007986 */ /* 0x0007e4000c101908 */
[--C-:B------:R-:W-:Y:S02]  /*1210*/  IMAD.WIDE.U32 R14, R15, 0x4, R4.reuse ;  /* 0x000000040f0e7825 */ /* 0x100fe400078e0004 */
[----:B------:R3:W-:Y:S02]  /*1220*/  STG.E desc[UR8][R12.64], R0 ;  /* 0x000000000c007986 */ /* 0x0007e4000c101908 */
[--C-:B------:R-:W-:Y:S02]  /*1230*/  IMAD.WIDE.U32 R16, R17, 0x4, R4.reuse ;  /* 0x0000000411107825 */ /* 0x100fe400078e0004 */
[----:B------:R3:W-:Y:S02]  /*1240*/  STG.E desc[UR8][R14.64], R0 ;  /* 0x000000000e007986 */ /* 0x0007e4000c101908 */
[----:B------:R-:W-:-:S02]  /*1250*/  IMAD.WIDE.U32 R18, R19, 0x4, R4 ;  /* 0x0000000413127825 */ /* 0x000fc400078e0004 */
[----:B------:R3:W-:Y:S02]  /*1260*/  STG.E desc[UR8][R16.64], R0 ;  /* 0x0000000010007986 */ /* 0x0007e4000c101908 */
[--C-:B0-----:R-:W-:Y:S02]  /*1270*/  IMAD.WIDE.U32 R8, R21, 0x4, R4.reuse ;  /* 0x0000000415087825 */ /* 0x101fe400078e0004 */
[----:B------:R3:W-:Y:S02]  /*1280*/  STG.E desc[UR8][R18.64], R0 ;  /* 0x0000000012007986 */ /* 0x0007e4000c101908 */
[----:B------:R-:W-:Y:S02]  /*1290*/  IMAD.WIDE.U32 R20, R23, 0x4, R4 ;  /* 0x0000000417147825 */ /* 0x000fe400078e0004 */
[----:B------:R3:W-:Y:S04]  /*12a0*/  STG.E desc[UR8][R8.64], R0 ;  /* 0x0000000008007986 */ /* 0x0007e8000c101908 */
[----:B------:R3:W-:Y:S01]  /*12b0*/  STG.E desc[UR8][R20.64], R0 ;  /* 0x0000000014007986 */ /* 0x0007e2000c101908 */
[----:B------:R-:W-:Y:S05]  /*12c0*/  @P1 BRA `(.L_x_26) ;  /* 0xfffffffc008c1947 */ /* 0x000fea000383ffff */
[----:B------:R-:W-:-:S09]  /*12d0*/  UISETP.NE.AND UP1, UPT, UR7, URZ, UPT ;  /* 0x000000ff0700728c */ /* 0x000fd2000bf25270 */
[----:B------:R-:W-:Y:S05]  /*12e0*/  BRA.U !UP1, `(.L_x_27) ;  /* 0x0000000109787547 */ /* 0x000fea000b800000 */
[----:B------:R-:W-:Y:S01]  /*12f0*/  MOV R6, UR4 ;  /* 0x0000000400067c02 */ /* 0x000fe20008000f00 */
[----:B------:R-:W-:Y:S01]  /*1300*/  UISETP.NE.AND UP1, UPT, UR11, URZ, UPT ;  /* 0x000000ff0b00728c */ /* 0x000fe2000bf25270 */
[----:B------:R-:W-:Y:S10]  /*1310*/  BRA.U !UP0, `(.L_x_28) ;  /* 0x0000000108347547 */ /* 0x000ff4000b800000 */
[C---:B---3--:R-:W-:Y:S01]  /*1320*/  IADD3 R9, PT, PT, R25.reuse, 0x8, RZ ;  /* 0x0000000819097810 */ /* 0x048fe20007ffe0ff */
[C---:B------:R-:W-:Y:S01]  /*1330*/  VIADD R11, R25.reuse, 0x9 ;  /* 0x00000009190b7836 */ /* 0x040fe20000000000 */
[C---:B------:R-:W-:Y:S02]  /*1340*/  IADD3 R13, PT, PT, R25.reuse, 0xa, RZ ;  /* 0x0000000a190d7810 */ /* 0x040fe40007ffe0ff */
[----:B------:R-:W-:Y:S01]  /*1350*/  IADD3 R15, PT, PT, R25, 0xb, RZ ;  /* 0x0000000b190f7810 */ /* 0x000fe20007ffe0ff */
[----:B------:R-:W-:Y:S01]  /*1360*/  IMAD.WIDE.U32 R8, R9, 0x4, R4 ;  /* 0x0000000409087825 */ /* 0x000fe200078e0004 */
[----:B------:R-:W-:-:S03]  /*1370*/  IADD3 R6, PT, PT, R22, 0xc, RZ ;  /* 0x0000000c16067810 */ /* 0x000fc60007ffe0ff */
[--C-:B------:R-:W-:Y:S01]  /*1380*/  IMAD.WIDE.U32 R10, R11, 0x4, R4.reuse ;  /* 0x000000040b0a7825 */ /* 0x100fe200078e0004 */
[----:B------:R0:W-:Y:S03]  /*1390*/  STG.E desc[UR8][R8.64], R0 ;  /* 0x0000000008007986 */ /* 0x0001e6000c101908 */
[--C-:B------:R-:W-:Y:S01]  /*13a0*/  IMAD.WIDE.U32 R12, R13, 0x4, R4.reuse ;  /* 0x000000040d0c7825 */ /* 0x100fe200078e0004 */
[----:B------:R0:W-:Y:S03]  /*13b0*/  STG.E desc[UR8][R10.64], R0 ;  /* 0x000000000a007986 */ /* 0x0001e6000c101908 */
[----:B------:R-:W-:Y:S01]  /*13c0*/  IMAD.WIDE.U32 R14, R15, 0x4, R4 ;  /* 0x000000040f0e7825 */ /* 0x000fe200078e0004 */
[----:B------:R0:W-:Y:S04]  /*13d0*/  STG.E desc[UR8][R12.64], R0 ;  /* 0x000000000c007986 */ /* 0x0001e8000c101908 */
[----:B------:R0:W-:Y:S02]  /*13e0*/  STG.E desc[UR8][R14.64], R0 ;  /* 0x000000000e007986 */ /* 0x0001e4000c101908 */
.L_x_28:
[----:B------:R-:W-:Y:S05]  /*13f0*/  BRA.U !UP1, `(.L_x_27) ;  /* 0x0000000109347547 */ /* 0x000fea000b800000 */
[----:B------:R-:W-:Y:S01]  /*1400*/  UISETP.NE.AND UP1, UPT, UR11, 0x1, UPT ;  /* 0x000000010b00788c */ /* 0x000fe2000bf25270 */
[----:B------:R-:W-:-:S08]  /*1410*/  LOP3.LUT P1, RZ, R2, 0x1, RZ, 0xc0, !PT ;  /* 0x0000000102ff7812 */ /* 0x000fd0000782c0ff */
[----:B------:R-:W-:Y:S05]  /*1420*/  BRA.U !UP1, `(.L_x_29) ;  /* 0x00000001091c7547 */ /* 0x000fea000b800000 */
[----:B0--3--:R-:W-:Y:S01]  /*1430*/  IMAD R9, R7, R2, R6 ;  /* 0x0000000207097224 */ /* 0x009fe200078e0206 */
[----:B------:R-:W-:-:S03]  /*1440*/  IADD3 R6, PT, PT, R6, 0x2, RZ ;  /* 0x0000000206067810 */ /* 0x000fc60007ffe0ff */
[C---:B------:R-:W-:Y:S02]  /*1450*/  VIADD R11, R9.reuse, 0x1 ;  /* 0x00000001090b7836 */ /* 0x040fe40000000000 */
[----:B------:R-:W-:-:S04]  /*1460*/  IMAD.WIDE.U32 R8, R9, 0x4, R4 ;  /* 0x0000000409087825 */ /* 0x000fc800078e0004 */
[----:B------:R-:W-:Y:S01]  /*1470*/  IMAD.WIDE.U32 R10, R11, 0x4, R4 ;  /* 0x000000040b0a7825 */ /* 0x000fe200078e0004 */
[----:B------:R1:W-:Y:S04]  /*1480*/  STG.E desc[UR8][R8.64], R0 ;  /* 0x0000000008007986 */ /* 0x0003e8000c101908 */
[----:B------:R1:W-:Y:S02]  /*1490*/  STG.E desc[UR8][R10.64], R0 ;  /* 0x000000000a007986 */ /* 0x0003e4000c101908 */
.L_x_29:
[----:B------:R-:W-:-:S04]  /*14a0*/  @P1 IMAD R7, R7, R2, R6 ;  /* 0x0000000207071224 */ /* 0x000fc800078e0206 */
[----:B------:R-:W-:-:S05]  /*14b0*/  @P1 IMAD.WIDE.U32 R4, R7, 0x4, R4 ;  /* 0x0000000407041825 */ /* 0x000fca00078e0004 */
[----:B------:R2:W-:Y:S02]  /*14c0*/  @P1 STG.E desc[UR8][R4.64], R0 ;  /* 0x0000000004001986 */ /* 0x0005e4000c101908 */
.L_x_27:
[----:B------:R-:W-:Y:S05]  /*14d0*/  @!P0 BRA `(.L_x_30) ;  /* 0xfffffff800ec8947 */ /* 0x000fea000383ffff */
[----:B------:R-:W-:Y:S05]  /*14e0*/  EXIT ;  /* 0x000000000000794d */ /* 0x000fea0003800000 */
        .weak           $__internal_1_$__cuda_sm20_sqrt_rn_f32_slowpath
        .type           $__internal_1_$__cuda_sm20_sqrt_rn_f32_slowpath,@function
        .size           $__internal_1_$__cuda_sm20_sqrt_rn_f32_slowpath,(.L_x_34 - $__internal_1_$__cuda_sm20_sqrt_rn_f32_slowpath)
$__internal_1_$__cuda_sm20_sqrt_rn_f32_slowpath:
[----:B------:R-:W-:-:S13]  /*14f0*/  LOP3.LUT P0, RZ, R20, 0x7fffffff, RZ, 0xc0, !PT ;  /* 0x7fffffff14ff7812 */ /* 0x000fda000780c0ff */
[----:B------:R-:W-:Y:S01]  /*1500*/  @!P0 MOV R9, R20 ;  /* 0x0000001400098202 */ /* 0x000fe20000000f00 */
[----:B------:R-:W-:Y:S06]  /*1510*/  @!P0 BRA `(.L_x_31) ;  /* 0x0000000000448947 */ /* 0x000fec0003800000 */
[----:B------:R-:W-:Y:S02]  /*1520*/  FSETP.GEU.FTZ.AND P0, PT, R20, RZ, PT ;  /* 0x000000ff1400720b */ /* 0x000fe40003f1e000 */
[----:B------:R-:W-:-:S11]  /*1530*/  MOV R7, R20 ;  /* 0x0000001400077202 */ /* 0x000fd60000000f00 */
[----:B------:R-:W-:Y:S01]  /*1540*/  @!P0 IMAD.MOV.U32 R9, RZ, RZ, 0x7fffffff ;  /* 0x7fffffffff098424 */ /* 0x000fe200078e00ff */
        /* <DEDUP_REMOVED lines=14> */
.L_x_31:
[----:B------:R-:W-:Y:S01]  /*1630*/  HFMA2 R19, -RZ, RZ, 0, 0 ;  /* 0x00000000ff137431 */ /* 0x000fe200000001ff */
[----:B------:R-:W-:-:S04]  /*1640*/  MOV R18, R22 ;  /* 0x0000001600127202 */ /* 0x000fc80000000f00 */
[----:B------:R-:W-:Y:S05]  /*1650*/  RET.REL.NODEC R18 `(_Z27compute_k_nearest_neighborsP6float3PjPfii) ;  /* 0xffffffe812687950 */ /* 0x000fea0003c3ffff */
.L_x_32:
        /* <DEDUP_REMOVED lines=10> */
.L_x_34:


//--------------------- .nv.shared.reserved.0     --------------------------
	.section	.nv.shared.reserved.0,"aw",@nobits
	.weak		__nv_reservedSMEM_offset_0_alias
	.size		__nv_reservedSMEM_offset_0_alias, 0, 64
	.other		__nv_reservedSMEM_offset_0_alias,@"STO_CUDA_RESERVED_SHARED STV_DEFAULT"
__nv_reservedSMEM_offset_0_alias:
	.zero		0
	.zero		64


//--------------------- .nv.constant0._Z23compute_distance_matrixP6float3Pfj --------------------------
	.section	.nv.constant0._Z23compute_distance_matrixP6float3Pfj,"a",@progbits
	.sectionflags	@""
	.align	4
.nv.constant0._Z23compute_distance_matrixP6float3Pfj:
	.zero		916


//--------------------- .nv.constant0._Z27compute_k_nearest_neighborsP6float3PjPfii --------------------------
	.section	.nv.constant0._Z27compute_k_nearest_neighborsP6float3PjPfii,"a",@progbits
	.sectionflags	@""
	.align	4
.nv.constant0._Z27compute_k_nearest_neighborsP6float3PjPfii:
	.zero		928


//--------------------- SYMBOLS --------------------------

	.type		.nv.reservedSmem.offset0,@object
	.size		.nv.reservedSmem.offset0,0x4
